	.target	sm_90a

	.elftype	@"ET_EXEC"


//--------------------- .note.nv.tkinfo           --------------------------
	.section	.note.nv.tkinfo,"",@"SHT_NOTE"
	.sectionflags	@"SHF_NOTE_NV_TKINFO"
	.tkinfo
        /*0018*/ 	.word	0x00000002
        /*0030*/ 	.string	""
        /*0030*/ 	.string	"ptxas"
        /*0030*/ 	.string	"Cuda compilation tools, release 13.0, V13.0.88"
        /*0030*/ 	.string	"Build cuda_13.0.r13.0/compiler.36424714_0"
        /*0030*/ 	.string	"-arch sm_90a -m 64 "



//--------------------- .note.nv.cuinfo           --------------------------
	.section	.note.nv.cuinfo,"",@"SHT_NOTE"
	.sectionflags	@"SHF_NOTE_NV_CUINFO"
        /*0018*/ 	.short	0x0002
        /*001a*/ 	.short	0x005a
        /*001c*/ 	.short	0x0082
	.zero		2


//--------------------- .nv.info                  --------------------------
	.section	.nv.info,"",@"SHT_CUDA_INFO"
	.align	4


	//----- nvinfo : EIATTR_REGCOUNT
	.align		4
        /*0000*/ 	.byte	0x04, 0x2f
        /*0002*/ 	.short	(.L_15 - .L_14)
	.align		4
.L_14:
        /*0004*/ 	.word	index@(_ZN7cutlass13device_kernelINS_4gemm6kernel13GemmUniversalIN4cute5tupleIJiiiiEEENS1_10collective13CollectiveMmaINS1_34MainloopSm90TmaGmmaWarpSpecializedILi11ENS5_IJNS4_1CILi1EEESB_SB_EEENS1_35KernelTmaWarpSpecializedCooperativeEEENS5_IJNSA_ILi128EEENSA_ILi32EEESF_EEEaNS5_IJlSB_lEEEaSI_NS4_8TiledMMAINS4_8MMA_AtomIJNS4_4SM904GMMA26MMA_64x32x32_S32S8S8_SS_TNEEEENS4_6LayoutINS5_IJNSA_ILi2EEESB_SB_EEENS5_IJSB_NSA_ILi0EEESS_EEEEENS5_IJNS4_10UnderscoreESV_SV_EEEEENS4_13SM90_TMA_LOADENS4_14ComposedLayoutINS4_7SwizzleILi3ELi4ELi3EEENS4_18smem_ptr_flag_bitsILi8EEENSP_INS5_IJNSA_ILi8EEESF_EEENS5_IJSF_SB_EEEEEEEvNS4_8identityESY_S18_vS19_EENS_8epilogue10collective6detail29Sm90TmaWarpSpecializedAdapterINS1C_15DefaultEpilogueIaSI_SI_NS1B_6thread17LinearCombinationIaLi1EiiLNS1G_9ScaleType4KindE0ELNS_15FloatRoundStyleE2EaEENS1_15EpilogueDefaultEEEEEvvEEEEvNT_6ParamsE)
        /*0008*/ 	.word	0x000000a8


	//----- nvinfo : EIATTR_FRAME_SIZE
	.align		4
.L_15:
        /*000c*/ 	.byte	0x04, 0x11
        /*000e*/ 	.short	(.L_17 - .L_16)
	.align		4
.L_16:
        /*0010*/ 	.word	index@(_ZN7cutlass13device_kernelINS_4gemm6kernel13GemmUniversalIN4cute5tupleIJiiiiEEENS1_10collective13CollectiveMmaINS1_34MainloopSm90TmaGmmaWarpSpecializedILi11ENS5_IJNS4_1CILi1EEESB_SB_EEENS1_35KernelTmaWarpSpecializedCooperativeEEENS5_IJNSA_ILi128EEENSA_ILi32EEESF_EEEaNS5_IJlSB_lEEEaSI_NS4_8TiledMMAINS4_8MMA_AtomIJNS4_4SM904GMMA26MMA_64x32x32_S32S8S8_SS_TNEEEENS4_6LayoutINS5_IJNSA_ILi2EEESB_SB_EEENS5_IJSB_NSA_ILi0EEESS_EEEEENS5_IJNS4_10UnderscoreESV_SV_EEEEENS4_13SM90_TMA_LOADENS4_14ComposedLayoutINS4_7SwizzleILi3ELi4ELi3EEENS4_18smem_ptr_flag_bitsILi8EEENSP_INS5_IJNSA_ILi8EEESF_EEENS5_IJSF_SB_EEEEEEEvNS4_8identityESY_S18_vS19_EENS_8epilogue10collective6detail29Sm90TmaWarpSpecializedAdapterINS1C_15DefaultEpilogueIaSI_SI_NS1B_6thread17LinearCombinationIaLi1EiiLNS1G_9ScaleType4KindE0ELNS_15FloatRoundStyleE2EaEENS1_15EpilogueDefaultEEEEEvvEEEEvNT_6ParamsE)
        /*0014*/ 	.word	0x00000000


	//----- nvinfo : EIATTR_MIN_STACK_SIZE
	.align		4
.L_17:
        /*0018*/ 	.byte	0x04, 0x12
        /*001a*/ 	.short	(.L_19 - .L_18)
	.align		4
.L_18:
        /*001c*/ 	.word	index@(_ZN7cutlass13device_kernelINS_4gemm6kernel13GemmUniversalIN4cute5tupleIJiiiiEEENS1_10collective13CollectiveMmaINS1_34MainloopSm90TmaGmmaWarpSpecializedILi11ENS5_IJNS4_1CILi1EEESB_SB_EEENS1_35KernelTmaWarpSpecializedCooperativeEEENS5_IJNSA_ILi128EEENSA_ILi32EEESF_EEEaNS5_IJlSB_lEEEaSI_NS4_8TiledMMAINS4_8MMA_AtomIJNS4_4SM904GMMA26MMA_64x32x32_S32S8S8_SS_TNEEEENS4_6LayoutINS5_IJNSA_ILi2EEESB_SB_EEENS5_IJSB_NSA_ILi0EEESS_EEEEENS5_IJNS4_10UnderscoreESV_SV_EEEEENS4_13SM90_TMA_LOADENS4_14ComposedLayoutINS4_7SwizzleILi3ELi4ELi3EEENS4_18smem_ptr_flag_bitsILi8EEENSP_INS5_IJNSA_ILi8EEESF_EEENS5_IJSF_SB_EEEEEEEvNS4_8identityESY_S18_vS19_EENS_8epilogue10collective6detail29Sm90TmaWarpSpecializedAdapterINS1C_15DefaultEpilogueIaSI_SI_NS1B_6thread17LinearCombinationIaLi1EiiLNS1G_9ScaleType4KindE0ELNS_15FloatRoundStyleE2EaEENS1_15EpilogueDefaultEEEEEvvEEEEvNT_6ParamsE)
        /*0020*/ 	.word	0x00000000
.L_19:


//--------------------- .nv.compat                --------------------------
	.section	.nv.compat,"",@"SHT_CUDA_COMPAT_INFO"
	.align	4
        /*0000*/ 	.byte	0x02, 0x09, 0x01, 0x00, 0x02, 0x02, 0x04, 0x00, 0x02, 0x05, 0x05, 0x00, 0x03, 0x07, 0x01, 0x01
        /*0010*/ 	.byte	0x02, 0x03, 0x01, 0x00, 0x02, 0x06, 0x01, 0x00, 0x04, 0x0b, 0x08, 0x00, 0x00, 0x00, 0x00, 0x00
        /*0020*/ 	.byte	0x00, 0x00, 0x00, 0x00


//--------------------- .nv.info._ZN7cutlass13device_kernelINS_4gemm6kernel13GemmUniversalIN4cute5tupleIJiiiiEEENS1_10collective13CollectiveMmaINS1_34MainloopSm90TmaGmmaWarpSpecializedILi11ENS5_IJNS4_1CILi1EEESB_SB_EEENS1_35KernelTmaWarpSpecializedCooperativeEEENS5_IJNSA_ILi128EEENSA_ILi32EEESF_EEEaNS5_IJlSB_lEEEaSI_NS4_8TiledMMAINS4_8MMA_AtomIJNS4_4SM904GMMA26MMA_64x32x32_S32S8S8_SS_TNEEEENS4_6LayoutINS5_IJNSA_ILi2EEESB_SB_EEENS5_IJSB_NSA_ILi0EEESS_EEEEENS5_IJNS4_10UnderscoreESV_SV_EEEEENS4_13SM90_TMA_LOADENS4_14ComposedLayoutINS4_7SwizzleILi3ELi4ELi3EEENS4_18smem_ptr_flag_bitsILi8EEENSP_INS5_IJNSA_ILi8EEESF_EEENS5_IJSF_SB_EEEEEEEvNS4_8identityESY_S18_vS19_EENS_8epilogue10collective6detail29Sm90TmaWarpSpecializedAdapterINS1C_15DefaultEpilogueIaSI_SI_NS1B_6thread17LinearCombinationIaLi1EiiLNS1G_9ScaleType4KindE0ELNS_15FloatRoundStyleE2EaEENS1_15EpilogueDefaultEEEEEvvEEEEvNT_6ParamsE --------------------------
	.section	.nv.info._ZN7cutlass13device_kernelINS_4gemm6kernel13GemmUniversalIN4cute5tupleIJiiiiEEENS1_10collective13CollectiveMmaINS1_34MainloopSm90TmaGmmaWarpSpecializedILi11ENS5_IJNS4_1CILi1EEESB_SB_EEENS1_35KernelTmaWarpSpecializedCooperativeEEENS5_IJNSA_ILi128EEENSA_ILi32EEESF_EEEaNS5_IJlSB_lEEEaSI_NS4_8TiledMMAINS4_8MMA_AtomIJNS4_4SM904GMMA26MMA_64x32x32_S32S8S8_SS_TNEEEENS4_6LayoutINS5_IJNSA_ILi2EEESB_SB_EEENS5_IJSB_NSA_ILi0EEESS_EEEEENS5_IJNS4_10UnderscoreESV_SV_EEEEENS4_13SM90_TMA_LOADENS4_14ComposedLayoutINS4_7SwizzleILi3ELi4ELi3EEENS4_18smem_ptr_flag_bitsILi8EEENSP_INS5_IJNSA_ILi8EEESF_EEENS5_IJSF_SB_EEEEEEEvNS4_8identityESY_S18_vS19_EENS_8epilogue10collective6detail29Sm90TmaWarpSpecializedAdapterINS1C_15DefaultEpilogueIaSI_SI_NS1B_6thread17LinearCombinationIaLi1EiiLNS1G_9ScaleType4KindE0ELNS_15FloatRoundStyleE2EaEENS1_15EpilogueDefaultEEEEEvvEEEEvNT_6ParamsE,"",@"SHT_CUDA_INFO"
	.sectionflags	@""
	.align	4


	//----- nvinfo : EIATTR_CUDA_API_VERSION
	.align		4
        /*0000*/ 	.byte	0x04, 0x37
        /*0002*/ 	.short	(.L_21 - .L_20)
.L_20:
        /*0004*/ 	.word	0x00000082


	//----- nvinfo : EIATTR_KPARAM_INFO
	.align		4
.L_21:
        /*0008*/ 	.byte	0x04, 0x17
        /*000a*/ 	.short	(.L_23 - .L_22)
.L_22:
        /*000c*/ 	.word	0x00000000
        /*0010*/ 	.short	0x0000
        /*0012*/ 	.short	0x0070
        /*0014*/ 	.byte	0x00, 0xf0, 0x01, 0x10


	//----- nvinfo : EIATTR_SPARSE_MMA_MASK
	.align		4
.L_23:
        /*0018*/ 	.byte	0x03, 0x50
        /*001a*/ 	.short	0x0000


	//----- nvinfo : EIATTR_MAXREG_COUNT
	.align		4
        /*001c*/ 	.byte	0x03, 0x1b
        /*001e*/ 	.short	0x00a8


	//----- nvinfo : EIATTR_NUM_BARRIERS
	.align		4
        /*0020*/ 	.byte	0x02, 0x4c
        /*0022*/ 	.byte	0x01
	.zero		1


	//----- nvinfo : EIATTR_EXTERNS
	.align		4
        /*0024*/ 	.byte	0x04, 0x0f
        /*0026*/ 	.short	(.L_25 - .L_24)


	//   ....[0]....
	.align		4
.L_24:
        /*0028*/ 	.word	index@(__assertfail)


	//----- nvinfo : EIATTR_MERCURY_ISA_VERSION
	.align		4
.L_25:
        /*002c*/ 	.byte	0x03, 0x5f
        /*002e*/ 	.short	0x0101


	//----- nvinfo : EIATTR_INT_WARP_WIDE_INSTR_OFFSETS
	.align		4
        /*0030*/ 	.byte	0x04, 0x31
        /*0032*/ 	.short	(.L_27 - .L_26)


	//   ....[0]....
.L_26:
        /*0034*/ 	.word	0x000004f0


	//   ....[1]....
        /*0038*/ 	.word	0x00000500


	//   ....[2]....
        /*003c*/ 	.word	0x000005f0


	//----- nvinfo : EIATTR_COOP_GROUP_MASK_REGIDS
	.align		4
.L_27:
        /*0040*/ 	.byte	0x04, 0x29
        /*0042*/ 	.short	(.L_29 - .L_28)


	//   ....[0]....
.L_28:
        /*0044*/ 	.word	0xffffffff


	//   ....[1]....
        /*0048*/ 	.word	0xffffffff


	//   ....[2]....
        /*004c*/ 	.word	0xffffffff


	//   ....[3]....
        /*0050*/ 	.word	0xffffffff


	//   ....[4]....
        /*0054*/ 	.word	0xffffffff


	//----- nvinfo : EIATTR_COOP_GROUP_INSTR_OFFSETS
	.align		4
.L_29:
        /*0058*/ 	.byte	0x04, 0x28
        /*005a*/ 	.short	(.L_31 - .L_30)


	//   ....[0]....
.L_30:
        /*005c*/ 	.word	0x00000060


	//   ....[1]....
        /*0060*/ 	.word	0x00000070


	//   ....[2]....
        /*0064*/ 	.word	0x00000130


	//   ....[3]....
        /*0068*/ 	.word	0x000003d0


	//   ....[4]....
        /*006c*/ 	.word	0x00001290


	//----- nvinfo : EIATTR_REG_RECONFIG
	.align		4
.L_31:
        /*0070*/ 	.byte	0x01, 0x54
	.zero		2


	//----- nvinfo : EIATTR_SYSCALL_OFFSETS
	.align		4
        /*0074*/ 	.byte	0x04, 0x46
        /*0076*/ 	.short	(.L_33 - .L_32)


	//   ....[0]....
.L_32:
        /*0078*/ 	.word	0x00001480


	//----- nvinfo : EIATTR_MBARRIER_INSTR_OFFSETS
	.align		4
.L_33:
        /*007c*/ 	.byte	0x04, 0x39
        /*007e*/ 	.short	(.L_35 - .L_34)


	//   ....[0]....
.L_34:
        /*0080*/ 	.word	0x00000250
        /*0084*/ 	.word	0x000000ff
        /*0088*/ 	.word	0x00000000
        /*008c*/ 	.short	0x0100
        /*008e*/ 	.byte	0x08
	.zero		1


	//   ....[1]....
        /*0090*/ 	.word	0x00000260
        /*0094*/ 	.word	0x000000ff
        /*0098*/ 	.word	0x00000058
        /*009c*/ 	.short	0x0100
        /*009e*/ 	.byte	0x08
	.zero		1


	//   ....[2]....
        /*00a0*/ 	.word	0x00000270
        /*00a4*/ 	.word	0x000000ff
        /*00a8*/ 	.word	0x00000008
        /*00ac*/ 	.short	0x0100
        /*00ae*/ 	.byte	0x08
	.zero		1


	//   ....[3]....
        /*00b0*/ 	.word	0x00000280
        /*00b4*/ 	.word	0x000000ff
        /*00b8*/ 	.word	0x00000060
        /*00bc*/ 	.short	0x0100
        /*00be*/ 	.byte	0x08
	.zero		1


	//   ....[4]....
        /*00c0*/ 	.word	0x00000290
        /*00c4*/ 	.word	0x000000ff
        /*00c8*/ 	.word	0x00000010
        /*00cc*/ 	.short	0x0100
        /*00ce*/ 	.byte	0x08
	.zero		1


	//   ....[5]....
        /*00d0*/ 	.word	0x000002a0
        /*00d4*/ 	.word	0x000000ff
        /*00d8*/ 	.word	0x00000068
        /*00dc*/ 	.short	0x0100
        /*00de*/ 	.byte	0x08
	.zero		1


	//   ....[6]....
        /*00e0*/ 	.word	0x000002b0
        /*00e4*/ 	.word	0x000000ff
        /*00e8*/ 	.word	0x00000018
        /*00ec*/ 	.short	0x0100
        /*00ee*/ 	.byte	0x08
	.zero		1


	//   ....[7]....
        /*00f0*/ 	.word	0x000002c0
        /*00f4*/ 	.word	0x000000ff
        /*00f8*/ 	.word	0x00000070
        /*00fc*/ 	.short	0x0100
        /*00fe*/ 	.byte	0x08
	.zero		1


	//   ....[8]....
        /*0100*/ 	.word	0x000002d0
        /*0104*/ 	.word	0x000000ff
        /*0108*/ 	.word	0x00000020
        /*010c*/ 	.short	0x0100
        /*010e*/ 	.byte	0x08
	.zero		1


	//   ....[9]....
        /*0110*/ 	.word	0x000002e0
        /*0114*/ 	.word	0x000000ff
        /*0118*/ 	.word	0x00000078
        /*011c*/ 	.short	0x0100
        /*011e*/ 	.byte	0x08
	.zero		1


	//   ....[10]....
        /*0120*/ 	.word	0x000002f0
        /*0124*/ 	.word	0x000000ff
        /*0128*/ 	.word	0x00000028
        /*012c*/ 	.short	0x0100
        /*012e*/ 	.byte	0x08
	.zero		1


	//   ....[11]....
        /*0130*/ 	.word	0x00000300
        /*0134*/ 	.word	0x000000ff
        /*0138*/ 	.word	0x00000080
        /*013c*/ 	.short	0x0100
        /*013e*/ 	.byte	0x08
	.zero		1


	//   ....[12]....
        /*0140*/ 	.word	0x00000310
        /*0144*/ 	.word	0x000000ff
        /*0148*/ 	.word	0x00000030
        /*014c*/ 	.short	0x0100
        /*014e*/ 	.byte	0x08
	.zero		1


	//   ....[13]....
        /*0150*/ 	.word	0x00000320
        /*0154*/ 	.word	0x000000ff
        /*0158*/ 	.word	0x00000088
        /*015c*/ 	.short	0x0100
        /*015e*/ 	.byte	0x08
	.zero		1


	//   ....[14]....
        /*0160*/ 	.word	0x00000330
        /*0164*/ 	.word	0x000000ff
        /*0168*/ 	.word	0x00000038
        /*016c*/ 	.short	0x0100
        /*016e*/ 	.byte	0x08
	.zero		1


	//   ....[15]....
        /*0170*/ 	.word	0x00000340
        /*0174*/ 	.word	0x000000ff
        /*0178*/ 	.word	0x00000090
        /*017c*/ 	.short	0x0100
        /*017e*/ 	.byte	0x08
	.zero		1


	//   ....[16]....
        /*0180*/ 	.word	0x00000350
        /*0184*/ 	.word	0x000000ff
        /*0188*/ 	.word	0x00000040
        /*018c*/ 	.short	0x0100
        /*018e*/ 	.byte	0x08
	.zero		1


	//   ....[17]....
        /*0190*/ 	.word	0x00000360
        /*0194*/ 	.word	0x000000ff
        /*0198*/ 	.word	0x00000098
        /*019c*/ 	.short	0x0100
        /*019e*/ 	.byte	0x08
	.zero		1


	//   ....[18]....
        /*01a0*/ 	.word	0x00000370
        /*01a4*/ 	.word	0x000000ff
        /*01a8*/ 	.word	0x00000048
        /*01ac*/ 	.short	0x0100
        /*01ae*/ 	.byte	0x08
	.zero		1


	//   ....[19]....
        /*01b0*/ 	.word	0x00000380
        /*01b4*/ 	.word	0x000000ff
        /*01b8*/ 	.word	0x000000a0
        /*01bc*/ 	.short	0x0100
        /*01be*/ 	.byte	0x08
	.zero		1


	//   ....[20]....
        /*01c0*/ 	.word	0x00000390
        /*01c4*/ 	.word	0x000000ff
        /*01c8*/ 	.word	0x00000050
        /*01cc*/ 	.short	0x0100
        /*01ce*/ 	.byte	0x08
	.zero		1


	//   ....[21]....
        /*01d0*/ 	.word	0x000003a0
        /*01d4*/ 	.word	0x000000ff
        /*01d8*/ 	.word	0x000000a8
        /*01dc*/ 	.short	0x0100
        /*01de*/ 	.byte	0x08
	.zero		1


	//   ....[22]....
        /*01e0*/ 	.word	0x00000660
        /*01e4*/ 	.word	0x000000ff
        /*01e8*/ 	.word	0x000000c0
        /*01ec*/ 	.short	0x0100
        /*01ee*/ 	.byte	0x08
	.zero		1


	//   ....[23]....
        /*01f0*/ 	.word	0x000006e0
        /*01f4*/ 	.word	0x000000ff
        /*01f8*/ 	.word	0x000000c8
        /*01fc*/ 	.short	0x0100
        /*01fe*/ 	.byte	0x08
	.zero		1


	//   ....[24]....
        /*0200*/ 	.word	0x00001540
        /*0204*/ 	.word	0x00000003
        /*0208*/ 	.word	0x00000000
        /*020c*/ 	.short	0x010a
        /*020e*/ 	.byte	0x3f
	.zero		1


	//   ....[25]....
        /*0210*/ 	.word	0x000015a0
        /*0214*/ 	.word	0x00000003
        /*0218*/ 	.word	0x00000000
        /*021c*/ 	.short	0x010a
        /*021e*/ 	.byte	0x3f
	.zero		1


	//   ....[26]....
        /*0220*/ 	.word	0x00001920
        /*0224*/ 	.word	0x00000005
        /*0228*/ 	.word	0x00000000
        /*022c*/ 	.short	0x010a
        /*022e*/ 	.byte	0x3f
	.zero		1


	//   ....[27]....
        /*0230*/ 	.word	0x00001960
        /*0234*/ 	.word	0x00000005
        /*0238*/ 	.word	0x00000000
        /*023c*/ 	.short	0x010a
        /*023e*/ 	.byte	0x3f
	.zero		1


	//   ....[28]....
        /*0240*/ 	.word	0x00001bc0
        /*0244*/ 	.word	0x00000004
        /*0248*/ 	.word	0x00000000
        /*024c*/ 	.short	0x0101
        /*024e*/ 	.byte	0x3f
	.zero		1


	//   ....[29]....
        /*0250*/ 	.word	0x00001d80
        /*0254*/ 	.word	0x00000000
        /*0258*/ 	.word	0x00000000
        /*025c*/ 	.short	0x0101
        /*025e*/ 	.byte	0x3f
	.zero		1


	//   ....[30]....
        /*0260*/ 	.word	0x00003d70
        /*0264*/ 	.word	0x00000009
        /*0268*/ 	.word	0x00000058
        /*026c*/ 	.short	0x010a
        /*026e*/ 	.byte	0x3f
	.zero		1


	//   ....[31]....
        /*0270*/ 	.word	0x00004100
        /*0274*/ 	.word	0x00000003
        /*0278*/ 	.word	0x000000c8
        /*027c*/ 	.short	0x0101
        /*027e*/ 	.byte	0x3f
	.zero		1


	//   ....[32]....
        /*0280*/ 	.word	0x00004830
        /*0284*/ 	.word	0x00000007
        /*0288*/ 	.word	0x00000000
        /*028c*/ 	.short	0x010a
        /*028e*/ 	.byte	0x3f
	.zero		1


	//   ....[33]....
        /*0290*/ 	.word	0x000048b0
        /*0294*/ 	.word	0x00000008
        /*0298*/ 	.word	0x00000000
        /*029c*/ 	.short	0x010a
        /*029e*/ 	.byte	0x3f
	.zero		1


	//   ....[34]....
        /*02a0*/ 	.word	0x00004940
        /*02a4*/ 	.word	0x00000009
        /*02a8*/ 	.word	0x00000000
        /*02ac*/ 	.short	0x010a
        /*02ae*/ 	.byte	0x3f
	.zero		1


	//   ....[35]....
        /*02b0*/ 	.word	0x000049d0
        /*02b4*/ 	.word	0x00000008
        /*02b8*/ 	.word	0x00000000
        /*02bc*/ 	.short	0x010a
        /*02be*/ 	.byte	0x3f
	.zero		1


	//   ....[36]....
        /*02c0*/ 	.word	0x00004a60
        /*02c4*/ 	.word	0x00000009
        /*02c8*/ 	.word	0x00000000
        /*02cc*/ 	.short	0x010a
        /*02ce*/ 	.byte	0x3f
	.zero		1


	//   ....[37]....
        /*02d0*/ 	.word	0x00004af0
        /*02d4*/ 	.word	0x00000008
        /*02d8*/ 	.word	0x00000000
        /*02dc*/ 	.short	0x010a
        /*02de*/ 	.byte	0x3f
	.zero		1


	//   ....[38]....
        /*02e0*/ 	.word	0x00004b80
        /*02e4*/ 	.word	0x00000009
        /*02e8*/ 	.word	0x00000000
        /*02ec*/ 	.short	0x010a
        /*02ee*/ 	.byte	0x3f
	.zero		1


	//   ....[39]....
        /*02f0*/ 	.word	0x00004c10
        /*02f4*/ 	.word	0x00000008
        /*02f8*/ 	.word	0x00000000
        /*02fc*/ 	.short	0x010a
        /*02fe*/ 	.byte	0x3f
	.zero		1


	//   ....[40]....
        /*0300*/ 	.word	0x00004ca0
        /*0304*/ 	.word	0x00000009
        /*0308*/ 	.word	0x00000000
        /*030c*/ 	.short	0x010a
        /*030e*/ 	.byte	0x3f
	.zero		1


	//   ....[41]....
        /*0310*/ 	.word	0x00004d30
        /*0314*/ 	.word	0x00000006
        /*0318*/ 	.word	0x00000000
        /*031c*/ 	.short	0x010a
        /*031e*/ 	.byte	0x3f
	.zero		1


	//   ....[42]....
        /*0320*/ 	.word	0x00004dc0
        /*0324*/ 	.word	0x00000003
        /*0328*/ 	.word	0x00000000
        /*032c*/ 	.short	0x010a
        /*032e*/ 	.byte	0x3f
	.zero		1


	//   ....[43]....
        /*0330*/ 	.word	0x00004e20
        /*0334*/ 	.word	0x00000003
        /*0338*/ 	.word	0x00000000
        /*033c*/ 	.short	0x010a
        /*033e*/ 	.byte	0x3f
	.zero		1


	//   ....[44]....
        /*0340*/ 	.word	0x00004e70
        /*0344*/ 	.word	0x00000005
        /*0348*/ 	.word	0x00000000
        /*034c*/ 	.short	0x010a
        /*034e*/ 	.byte	0x3f
	.zero		1


	//   ....[45]....
        /*0350*/ 	.word	0x00004f40
        /*0354*/ 	.word	0x00000009
        /*0358*/ 	.word	0x00000058
        /*035c*/ 	.short	0x010a
        /*035e*/ 	.byte	0x3f
	.zero		1


	//   ....[46]....
        /*0360*/ 	.word	0x00005010
        /*0364*/ 	.word	0x00000007
        /*0368*/ 	.word	0x00000000
        /*036c*/ 	.short	0x010a
        /*036e*/ 	.byte	0x3f
	.zero		1


	//   ....[47]....
        /*0370*/ 	.word	0x00005060
        /*0374*/ 	.word	0x00000008
        /*0378*/ 	.word	0x00000000
        /*037c*/ 	.short	0x010a
        /*037e*/ 	.byte	0x3f
	.zero		1


	//   ....[48]....
        /*0380*/ 	.word	0x000050b0
        /*0384*/ 	.word	0x00000009
        /*0388*/ 	.word	0x00000000
        /*038c*/ 	.short	0x010a
        /*038e*/ 	.byte	0x3f
	.zero		1


	//   ....[49]....
        /*0390*/ 	.word	0x00005100
        /*0394*/ 	.word	0x00000008
        /*0398*/ 	.word	0x00000000
        /*039c*/ 	.short	0x010a
        /*039e*/ 	.byte	0x3f
	.zero		1


	//   ....[50]....
        /*03a0*/ 	.word	0x00005150
        /*03a4*/ 	.word	0x00000009
        /*03a8*/ 	.word	0x00000000
        /*03ac*/ 	.short	0x010a
        /*03ae*/ 	.byte	0x3f
	.zero		1


	//   ....[51]....
        /*03b0*/ 	.word	0x000051a0
        /*03b4*/ 	.word	0x00000008
        /*03b8*/ 	.word	0x00000000
        /*03bc*/ 	.short	0x010a
        /*03be*/ 	.byte	0x3f
	.zero		1


	//   ....[52]....
        /*03c0*/ 	.word	0x000051f0
        /*03c4*/ 	.word	0x00000009
        /*03c8*/ 	.word	0x00000000
        /*03cc*/ 	.short	0x010a
        /*03ce*/ 	.byte	0x3f
	.zero		1


	//   ....[53]....
        /*03d0*/ 	.word	0x00005240
        /*03d4*/ 	.word	0x00000008
        /*03d8*/ 	.word	0x00000000
        /*03dc*/ 	.short	0x010a
        /*03de*/ 	.byte	0x3f
	.zero		1


	//   ....[54]....
        /*03e0*/ 	.word	0x00005290
        /*03e4*/ 	.word	0x00000009
        /*03e8*/ 	.word	0x00000000
        /*03ec*/ 	.short	0x010a
        /*03ee*/ 	.byte	0x3f
	.zero		1


	//   ....[55]....
        /*03f0*/ 	.word	0x000052e0
        /*03f4*/ 	.word	0x00000006
        /*03f8*/ 	.word	0x00000000
        /*03fc*/ 	.short	0x010a
        /*03fe*/ 	.byte	0x3f
	.zero		1


	//----- nvinfo : EIATTR_NUM_MBARRIERS
	.align		4
.L_35:
        /*0400*/ 	.byte	0x03, 0x38
        /*0402*/ 	.short	0x0018


	//----- nvinfo : EIATTR_EXIT_INSTR_OFFSETS
	.align		4
        /*0404*/ 	.byte	0x04, 0x1c
        /*0406*/ 	.short	(.L_37 - .L_36)


	//   ....[0]....
.L_36:
        /*0408*/ 	.word	0x00000780


	//   ....[1]....
        /*040c*/ 	.word	0x00001060


	//   ....[2]....
        /*0410*/ 	.word	0x00003430


	//   ....[3]....
        /*0414*/ 	.word	0x00003a80


	//   ....[4]....
        /*0418*/ 	.word	0x00004e10


	//----- nvinfo : EIATTR_MAX_THREADS
	.align		4
.L_37:
        /*041c*/ 	.byte	0x04, 0x05
        /*041e*/ 	.short	(.L_39 - .L_38)
.L_38:
        /*0420*/ 	.word	0x00000180
        /*0424*/ 	.word	0x00000001
        /*0428*/ 	.word	0x00000001


	//----- nvinfo : EIATTR_CRS_STACK_SIZE
	.align		4
.L_39:
        /*042c*/ 	.byte	0x04, 0x1e
        /*042e*/ 	.short	(.L_41 - .L_40)
.L_40:
        /*0430*/ 	.word	0x00000000


	//----- nvinfo : EIATTR_CBANK_PARAM_SIZE
	.align		4
.L_41:
        /*0434*/ 	.byte	0x03, 0x19
        /*0436*/ 	.short	0x0470


	//----- nvinfo : EIATTR_PARAM_CBANK
	.align		4
        /*0438*/ 	.byte	0x04, 0x0a
        /*043a*/ 	.short	(.L_43 - .L_42)
	.align		4
.L_42:
        /*043c*/ 	.word	index@(.nv.constant0._ZN7cutlass13device_kernelINS_4gemm6kernel13GemmUniversalIN4cute5tupleIJiiiiEEENS1_10collective13CollectiveMmaINS1_34MainloopSm90TmaGmmaWarpSpecializedILi11ENS5_IJNS4_1CILi1EEESB_SB_EEENS1_35KernelTmaWarpSpecializedCooperativeEEENS5_IJNSA_ILi128EEENSA_ILi32EEESF_EEEaNS5_IJlSB_lEEEaSI_NS4_8TiledMMAINS4_8MMA_AtomIJNS4_4SM904GMMA26MMA_64x32x32_S32S8S8_SS_TNEEEENS4_6LayoutINS5_IJNSA_ILi2EEESB_SB_EEENS5_IJSB_NSA_ILi0EEESS_EEEEENS5_IJNS4_10UnderscoreESV_SV_EEEEENS4_13SM90_TMA_LOADENS4_14ComposedLayoutINS4_7SwizzleILi3ELi4ELi3EEENS4_18smem_ptr_flag_bitsILi8EEENSP_INS5_IJNSA_ILi8EEESF_EEENS5_IJSF_SB_EEEEEEEvNS4_8identityESY_S18_vS19_EENS_8epilogue10collective6detail29Sm90TmaWarpSpecializedAdapterINS1C_15DefaultEpilogueIaSI_SI_NS1B_6thread17LinearCombinationIaLi1EiiLNS1G_9ScaleType4KindE0ELNS_15FloatRoundStyleE2EaEENS1_15EpilogueDefaultEEEEEvvEEEEvNT_6ParamsE)
        /*0440*/ 	.short	0x0210
        /*0442*/ 	.short	0x0470


	//----- nvinfo : EIATTR_SW_WAR
	.align		4
.L_43:
        /*0444*/ 	.byte	0x04, 0x36
        /*0446*/ 	.short	(.L_45 - .L_44)
.L_44:
        /*0448*/ 	.word	0x00000008
.L_45:


//--------------------- .nv.callgraph             --------------------------
	.section	.nv.callgraph,"",@"SHT_CUDA_CALLGRAPH"
	.align	4
	.sectionentsize	8
	.align		4
        /*0000*/ 	.word	0x00000000
	.align		4
        /*0004*/ 	.word	0xffffffff
	.align		4
        /*0008*/ 	.word	index@(_ZN7cutlass13device_kernelINS_4gemm6kernel13GemmUniversalIN4cute5tupleIJiiiiEEENS1_10collective13CollectiveMmaINS1_34MainloopSm90TmaGmmaWarpSpecializedILi11ENS5_IJNS4_1CILi1EEESB_SB_EEENS1_35KernelTmaWarpSpecializedCooperativeEEENS5_IJNSA_ILi128EEENSA_ILi32EEESF_EEEaNS5_IJlSB_lEEEaSI_NS4_8TiledMMAINS4_8MMA_AtomIJNS4_4SM904GMMA26MMA_64x32x32_S32S8S8_SS_TNEEEENS4_6LayoutINS5_IJNSA_ILi2EEESB_SB_EEENS5_IJSB_NSA_ILi0EEESS_EEEEENS5_IJNS4_10UnderscoreESV_SV_EEEEENS4_13SM90_TMA_LOADENS4_14ComposedLayoutINS4_7SwizzleILi3ELi4ELi3EEENS4_18smem_ptr_flag_bitsILi8EEENSP_INS5_IJNSA_ILi8EEESF_EEENS5_IJSF_SB_EEEEEEEvNS4_8identityESY_S18_vS19_EENS_8epilogue10collective6detail29Sm90TmaWarpSpecializedAdapterINS1C_15DefaultEpilogueIaSI_SI_NS1B_6thread17LinearCombinationIaLi1EiiLNS1G_9ScaleType4KindE0ELNS_15FloatRoundStyleE2EaEENS1_15EpilogueDefaultEEEEEvvEEEEvNT_6ParamsE)
	.align		4
        /*000c*/ 	.word	index@(__assertfail)
	.align		4
        /*0010*/ 	.word	0x00000000
	.align		4
        /*0014*/ 	.word	0xfffffffe
	.align		4
        /*0018*/ 	.word	0x00000000
	.align		4
        /*001c*/ 	.word	0xfffffffd
	.align		4
        /*0020*/ 	.word	0x00000000
	.align		4
        /*0024*/ 	.word	0xfffffffc


//--------------------- .nv.constant4             --------------------------
	.section	.nv.constant4,"a",@progbits
	.align	8
	.align		8
.nv.constant4:
        /*0000*/ 	.dword	__assertfail
	.align		8
        /*0008*/ 	.dword	__unnamed_1
	.align		8
        /*0010*/ 	.dword	_ZN40_INTERNAL_c0297771_4_k_cu_1729a4e4_109734cuda3std3__45__cpo5beginE
	.align		8
        /*0018*/ 	.dword	_ZN40_INTERNAL_c0297771_4_k_cu_1729a4e4_109734cuda3std3__45__cpo3endE
	.align		8
        /*0020*/ 	.dword	_ZN40_INTERNAL_c0297771_4_k_cu_1729a4e4_109734cuda3std3__45__cpo6cbeginE
	.align		8
        /*0028*/ 	.dword	_ZN40_INTERNAL_c0297771_4_k_cu_1729a4e4_109734cuda3std3__45__cpo4cendE
	.align		8
        /*0030*/ 	.dword	_ZN40_INTERNAL_c0297771_4_k_cu_1729a4e4_109734cuda3std3__442_GLOBAL__N__c0297771_4_k_cu_1729a4e4_109736ignoreE
	.align		8
        /*0038*/ 	.dword	_ZN40_INTERNAL_c0297771_4_k_cu_1729a4e4_109734cuda3std3__419piecewise_constructE
	.align		8
        /*0040*/ 	.dword	_ZN40_INTERNAL_c0297771_4_k_cu_1729a4e4_109734cuda3std3__48in_placeE
	.align		8
        /*0048*/ 	.dword	_ZN40_INTERNAL_c0297771_4_k_cu_1729a4e4_109734cuda3std6ranges3__45__cpo4swapE
	.align		8
        /*0050*/ 	.dword	_ZN40_INTERNAL_c0297771_4_k_cu_1729a4e4_109734cuda3std6ranges3__45__cpo9iter_moveE
	.align		8
        /*0058*/ 	.dword	_ZN40_INTERNAL_c0297771_4_k_cu_1729a4e4_109734cute7productE
	.align		8
        /*0060*/ 	.dword	_ZN40_INTERNAL_c0297771_4_k_cu_1729a4e4_109734cute1_E
	.align		8
        /*0068*/ 	.dword	$str$22
	.align		8
        /*0070*/ 	.dword	$str$23


//--------------------- .text._ZN7cutlass13device_kernelINS_4gemm6kernel13GemmUniversalIN4cute5tupleIJiiiiEEENS1_10collective13CollectiveMmaINS1_34MainloopSm90TmaGmmaWarpSpecializedILi11ENS5_IJNS4_1CILi1EEESB_SB_EEENS1_35KernelTmaWarpSpecializedCooperativeEEENS5_IJNSA_ILi128EEENSA_ILi32EEESF_EEEaNS5_IJlSB_lEEEaSI_NS4_8TiledMMAINS4_8MMA_AtomIJNS4_4SM904GMMA26MMA_64x32x32_S32S8S8_SS_TNEEEENS4_6LayoutINS5_IJNSA_ILi2EEESB_SB_EEENS5_IJSB_NSA_ILi0EEESS_EEEEENS5_IJNS4_10UnderscoreESV_SV_EEEEENS4_13SM90_TMA_LOADENS4_14ComposedLayoutINS4_7SwizzleILi3ELi4ELi3EEENS4_18smem_ptr_flag_bitsILi8EEENSP_INS5_IJNSA_ILi8EEESF_EEENS5_IJSF_SB_EEEEEEEvNS4_8identityESY_S18_vS19_EENS_8epilogue10collective6detail29Sm90TmaWarpSpecializedAdapterINS1C_15DefaultEpilogueIaSI_SI_NS1B_6thread17LinearCombinationIaLi1EiiLNS1G_9ScaleType4KindE0ELNS_15FloatRoundStyleE2EaEENS1_15EpilogueDefaultEEEEEvvEEEEvNT_6ParamsE --------------------------
	.section	.text._ZN7cutlass13device_kernelINS_4gemm6kernel13GemmUniversalIN4cute5tupleIJiiiiEEENS1_10collective13CollectiveMmaINS1_34MainloopSm90TmaGmmaWarpSpecializedILi11ENS5_IJNS4_1CILi1EEESB_SB_EEENS1_35KernelTmaWarpSpecializedCooperativeEEENS5_IJNSA_ILi128EEENSA_ILi32EEESF_EEEaNS5_IJlSB_lEEEaSI_NS4_8TiledMMAINS4_8MMA_AtomIJNS4_4SM904GMMA26MMA_64x32x32_S32S8S8_SS_TNEEEENS4_6LayoutINS5_IJNSA_ILi2EEESB_SB_EEENS5_IJSB_NSA_ILi0EEESS_EEEEENS5_IJNS4_10UnderscoreESV_SV_EEEEENS4_13SM90_TMA_LOADENS4_14ComposedLayoutINS4_7SwizzleILi3ELi4ELi3EEENS4_18smem_ptr_flag_bitsILi8EEENSP_INS5_IJNSA_ILi8EEESF_EEENS5_IJSF_SB_EEEEEEEvNS4_8identityESY_S18_vS19_EENS_8epilogue10collective6detail29Sm90TmaWarpSpecializedAdapterINS1C_15DefaultEpilogueIaSI_SI_NS1B_6thread17LinearCombinationIaLi1EiiLNS1G_9ScaleType4KindE0ELNS_15FloatRoundStyleE2EaEENS1_15EpilogueDefaultEEEEEvvEEEEvNT_6ParamsE,"ax",@progbits
	.align	128
.text._ZN7cutlass13device_kernelINS_4gemm6kernel13GemmUniversalIN4cute5tupleIJiiiiEEENS1_10collective13CollectiveMmaINS1_34MainloopSm90TmaGmmaWarpSpecializedILi11ENS5_IJNS4_1CILi1EEESB_SB_EEENS1_35KernelTmaWarpSpecializedCooperativeEEENS5_IJNSA_ILi128EEENSA_ILi32EEESF_EEEaNS5_IJlSB_lEEEaSI_NS4_8TiledMMAINS4_8MMA_AtomIJNS4_4SM904GMMA26MMA_64x32x32_S32S8S8_SS_TNEEEENS4_6LayoutINS5_IJNSA_ILi2EEESB_SB_EEENS5_IJSB_NSA_ILi0EEESS_EEEEENS5_IJNS4_10UnderscoreESV_SV_EEEEENS4_13SM90_TMA_LOADENS4_14ComposedLayoutINS4_7SwizzleILi3ELi4ELi3EEENS4_18smem_ptr_flag_bitsILi8EEENSP_INS5_IJNSA_ILi8EEESF_EEENS5_IJSF_SB_EEEEEEEvNS4_8identityESY_S18_vS19_EENS_8epilogue10collective6detail29Sm90TmaWarpSpecializedAdapterINS1C_15DefaultEpilogueIaSI_SI_NS1B_6thread17LinearCombinationIaLi1EiiLNS1G_9ScaleType4KindE0ELNS_15FloatRoundStyleE2EaEENS1_15EpilogueDefaultEEEEEvvEEEEvNT_6ParamsE:
        .type           _ZN7cutlass13device_kernelINS_4gemm6kernel13GemmUniversalIN4cute5tupleIJiiiiEEENS1_10collective13CollectiveMmaINS1_34MainloopSm90TmaGmmaWarpSpecializedILi11ENS5_IJNS4_1CILi1EEESB_SB_EEENS1_35KernelTmaWarpSpecializedCooperativeEEENS5_IJNSA_ILi128EEENSA_ILi32EEESF_EEEaNS5_IJlSB_lEEEaSI_NS4_8TiledMMAINS4_8MMA_AtomIJNS4_4SM904GMMA26MMA_64x32x32_S32S8S8_SS_TNEEEENS4_6LayoutINS5_IJNSA_ILi2EEESB_SB_EEENS5_IJSB_NSA_ILi0EEESS_EEEEENS5_IJNS4_10UnderscoreESV_SV_EEEEENS4_13SM90_TMA_LOADENS4_14ComposedLayoutINS4_7SwizzleILi3ELi4ELi3EEENS4_18smem_ptr_flag_bitsILi8EEENSP_INS5_IJNSA_ILi8EEESF_EEENS5_IJSF_SB_EEEEEEEvNS4_8identityESY_S18_vS19_EENS_8epilogue10collective6detail29Sm90TmaWarpSpecializedAdapterINS1C_15DefaultEpilogueIaSI_SI_NS1B_6thread17LinearCombinationIaLi1EiiLNS1G_9ScaleType4KindE0ELNS_15FloatRoundStyleE2EaEENS1_15EpilogueDefaultEEEEEvvEEEEvNT_6ParamsE,@function
        .size           _ZN7cutlass13device_kernelINS_4gemm6kernel13GemmUniversalIN4cute5tupleIJiiiiEEENS1_10collective13CollectiveMmaINS1_34MainloopSm90TmaGmmaWarpSpecializedILi11ENS5_IJNS4_1CILi1EEESB_SB_EEENS1_35KernelTmaWarpSpecializedCooperativeEEENS5_IJNSA_ILi128EEENSA_ILi32EEESF_EEEaNS5_IJlSB_lEEEaSI_NS4_8TiledMMAINS4_8MMA_AtomIJNS4_4SM904GMMA26MMA_64x32x32_S32S8S8_SS_TNEEEENS4_6LayoutINS5_IJNSA_ILi2EEESB_SB_EEENS5_IJSB_NSA_ILi0EEESS_EEEEENS5_IJNS4_10UnderscoreESV_SV_EEEEENS4_13SM90_TMA_LOADENS4_14ComposedLayoutINS4_7SwizzleILi3ELi4ELi3EEENS4_18smem_ptr_flag_bitsILi8EEENSP_INS5_IJNSA_ILi8EEESF_EEENS5_IJSF_SB_EEEEEEEvNS4_8identityESY_S18_vS19_EENS_8epilogue10collective6detail29Sm90TmaWarpSpecializedAdapterINS1C_15DefaultEpilogueIaSI_SI_NS1B_6thread17LinearCombinationIaLi1EiiLNS1G_9ScaleType4KindE0ELNS_15FloatRoundStyleE2EaEENS1_15EpilogueDefaultEEEEEvvEEEEvNT_6ParamsE,(.L_x_117 - _ZN7cutlass13device_kernelINS_4gemm6kernel13GemmUniversalIN4cute5tupleIJiiiiEEENS1_10collective13CollectiveMmaINS1_34MainloopSm90TmaGmmaWarpSpecializedILi11ENS5_IJNS4_1CILi1EEESB_SB_EEENS1_35KernelTmaWarpSpecializedCooperativeEEENS5_IJNSA_ILi128EEENSA_ILi32EEESF_EEEaNS5_IJlSB_lEEEaSI_NS4_8TiledMMAINS4_8MMA_AtomIJNS4_4SM904GMMA26MMA_64x32x32_S32S8S8_SS_TNEEEENS4_6LayoutINS5_IJNSA_ILi2EEESB_SB_EEENS5_IJSB_NSA_ILi0EEESS_EEEEENS5_IJNS4_10UnderscoreESV_SV_EEEEENS4_13SM90_TMA_LOADENS4_14ComposedLayoutINS4_7SwizzleILi3ELi4ELi3EEENS4_18smem_ptr_flag_bitsILi8EEENSP_INS5_IJNSA_ILi8EEESF_EEENS5_IJSF_SB_EEEEEEEvNS4_8identityESY_S18_vS19_EENS_8epilogue10collective6detail29Sm90TmaWarpSpecializedAdapterINS1C_15DefaultEpilogueIaSI_SI_NS1B_6thread17LinearCombinationIaLi1EiiLNS1G_9ScaleType4KindE0ELNS_15FloatRoundStyleE2EaEENS1_15EpilogueDefaultEEEEEvvEEEEvNT_6ParamsE)
        .other          _ZN7cutlass13device_kernelINS_4gemm6kernel13GemmUniversalIN4cute5tupleIJiiiiEEENS1_10collective13CollectiveMmaINS1_34MainloopSm90TmaGmmaWarpSpecializedILi11ENS5_IJNS4_1CILi1EEESB_SB_EEENS1_35KernelTmaWarpSpecializedCooperativeEEENS5_IJNSA_ILi128EEENSA_ILi32EEESF_EEEaNS5_IJlSB_lEEEaSI_NS4_8TiledMMAINS4_8MMA_AtomIJNS4_4SM904GMMA26MMA_64x32x32_S32S8S8_SS_TNEEEENS4_6LayoutINS5_IJNSA_ILi2EEESB_SB_EEENS5_IJSB_NSA_ILi0EEESS_EEEEENS5_IJNS4_10UnderscoreESV_SV_EEEEENS4_13SM90_TMA_LOADENS4_14ComposedLayoutINS4_7SwizzleILi3ELi4ELi3EEENS4_18smem_ptr_flag_bitsILi8EEENSP_INS5_IJNSA_ILi8EEESF_EEENS5_IJSF_SB_EEEEEEEvNS4_8identityESY_S18_vS19_EENS_8epilogue10collective6detail29Sm90TmaWarpSpecializedAdapterINS1C_15DefaultEpilogueIaSI_SI_NS1B_6thread17LinearCombinationIaLi1EiiLNS1G_9ScaleType4KindE0ELNS_15FloatRoundStyleE2EaEENS1_15EpilogueDefaultEEEEEvvEEEEvNT_6ParamsE,@"STO_CUDA_ENTRY STV_DEFAULT"
_ZN7cutlass13device_kernelINS_4gemm6kernel13GemmUniversalIN4cute5tupleIJiiiiEEENS1_10collective13CollectiveMmaINS1_34MainloopSm90TmaGmmaWarpSpecializedILi11ENS5_IJNS4_1CILi1EEESB_SB_EEENS1_35KernelTmaWarpSpecializedCooperativeEEENS5_IJNSA_ILi128EEENSA_ILi32EEESF_EEEaNS5_IJlSB_lEEEaSI_NS4_8TiledMMAINS4_8MMA_AtomIJNS4_4SM904GMMA26MMA_64x32x32_S32S8S8_SS_TNEEEENS4_6LayoutINS5_IJNSA_ILi2EEESB_SB_EEENS5_IJSB_NSA_ILi0EEESS_EEEEENS5_IJNS4_10UnderscoreESV_SV_EEEEENS4_13SM90_TMA_LOADENS4_14ComposedLayoutINS4_7SwizzleILi3ELi4ELi3EEENS4_18smem_ptr_flag_bitsILi8EEENSP_INS5_IJNSA_ILi8EEESF_EEENS5_IJSF_SB_EEEEEEEvNS4_8identityESY_S18_vS19_EENS_8epilogue10collective6detail29Sm90TmaWarpSpecializedAdapterINS1C_15DefaultEpilogueIaSI_SI_NS1B_6thread17LinearCombinationIaLi1EiiLNS1G_9ScaleType4KindE0ELNS_15FloatRoundStyleE2EaEENS1_15EpilogueDefaultEEEEEvvEEEEvNT_6ParamsE:
[----:B------:R-:W0:Y:S01]  /*0000*/  LDC R1, c[0x0][0x28] ;  /* 0x00000a00ff017b82 */ /* 0x000e220000000800 */
[----:B------:R-:W1:Y:S01]  /*0010*/  S2R R3, SR_TID.X ;  /* 0x0000000000037919 */ /* 0x000e620000002100 */
[----:B------:R-:W-:Y:S01]  /*0020*/  ELECT P0, URZ, PT ;  /* 0x00000000003f782f */ /* 0x000fe20003800000 */
[----:B------:R-:W-:Y:S01]  /*0030*/  BSSY B0, `(.L_x_0) ;  /* 0x000000f000007945 */ /* 0x000fe20003800000 */
[--C-:B-1----:R-:W-:Y:S02]  /*0040*/  SHF.R.U32.HI R0, RZ, 0x5, R3.reuse ;  /* 0x00000005ff007819 */ /* 0x102fe40000011603 */
[----:B------:R-:W-:-:S03]  /*0050*/  SHF.R.U32.HI R14, RZ, 0x7, R3 ;  /* 0x00000007ff0e7819 */ /* 0x000fc60000011603 */
[----:B------:R-:W1:Y:S04]  /*0060*/  SHFL.IDX PT, R2, R0, RZ, 0x1f ;  /* 0x00001fff00027589 */ /* 0x000e6800000e0000 */
[----:B------:R2:W3:Y:S01]  /*0070*/  SHFL.IDX PT, R4, R14, RZ, 0x1f ;  /* 0x00001fff0e047589 */ /* 0x0004e200000e0000 */
[----:B-1----:R-:W-:-:S13]  /*0080*/  ISETP.NE.OR P0, PT, R2, RZ, !P0 ;  /* 0x000000ff0200720c */ /* 0x002fda0004705670 */
[----:B0-23--:R-:W-:Y:S05]  /*0090*/  @P0 BRA `(.L_x_1) ;  /* 0x0000000000200947 */ /* 0x00dfea0003800000 */
[----:B------:R-:W-:Y:S02]  /*00a0*/  ULDC.64 UR4, c[0x0][0x198] ;  /* 0x0000660000047ab9 */ /* 0x000fe40000000a00 */
[----:B------:R-:W-:Y:S02]  /*00b0*/  UIADD3 UR6, UP0, UR4, 0xf0, URZ ;  /* 0x000000f004067890 */ /* 0x000fe4000ff1e03f */
[----:B------:R-:W-:Y:S02]  /*00c0*/  UIADD3 UR4, UP1, UR4, 0x1f0, URZ ;  /* 0x000001f004047890 */ /* 0x000fe4000ff3e03f */
[----:B------:R-:W-:Y:S02]  /*00d0*/  UIADD3.X UR7, URZ, UR5, URZ, UP0, !UPT ;  /* 0x000000053f077290 */ /* 0x000fe400087fe43f */
[----:B------:R-:W-:-:S07]  /*00e0*/  UIADD3.X UR5, URZ, UR5, URZ, UP1, !UPT ;  /* 0x000000053f057290 */ /* 0x000fce0008ffe43f */
[----:B------:R0:W-:Y:S02]  /*00f0*/  UTMACCTL.PF [UR6] ;  /* 0x00000000060079b9 */ /* 0x0001e40008040000 */
[----:B------:R0:W-:Y:S02]  /*0100*/  UTMACCTL.PF [UR4] ;  /* 0x00000000040079b9 */ /* 0x0001e40008040000 */
[----:B0-----:R-:W-:Y:S01]  /*0110*/  NOP ;  /* 0x0000000000007918 */ /* 0x001fe20000000000 */
.L_x_1:
[----:B------:R-:W-:Y:S05]  /*0120*/  BSYNC B0 ;  /* 0x0000000000007941 */ /* 0x000fea0003800000 */
.L_x_0:
[----:B------:R-:W0:Y:S02]  /*0130*/  SHFL.IDX PT, R5, R0, RZ, 0x1f ;  /* 0x00001fff00057589 */ /* 0x000e2400000e0000 */
[----:B0-----:R-:W-:-:S13]  /*0140*/  ISETP.NE.AND P0, PT, R5, RZ, PT ;  /* 0x000000ff0500720c */ /* 0x001fda0003f05270 */
[----:B------:R-:W-:Y:S05]  /*0150*/  @P0 BRA `(.L_x_2) ;  /* 0x00000000009c0947 */ /* 0x000fea0003800000 */
[----:B------:R-:W-:Y:S01]  /*0160*/  ELECT P0, URZ, PT ;  /* 0x00000000003f782f */ /* 0x000fe20003800000 */
[----:B------:R-:W-:-:S12]  /*0170*/  BSSY B0, `(.L_x_2) ;  /* 0x0000025000007945 */ /* 0x000fd80003800000 */
[----:B------:R-:W-:Y:S05]  /*0180*/  @!P0 BRA `(.L_x_3) ;  /* 0x00000000008c8947 */ /* 0x000fea0003800000 */
[----:B------:R-:W0:Y:S01]  /*0190*/  S2UR UR8, SR_CgaCtaId ;  /* 0x00000000000879c3 */ /* 0x000e220000008800 */
[----:B------:R-:W-:Y:S01]  /*01a0*/  UMOV UR4, 0x400 ;  /* 0x0000040000047882 */ /* 0x000fe20000000000 */
[----:B------:R-:W-:Y:S01]  /*01b0*/  UMOV UR5, 0x1 ;  /* 0x0000000100057882 */ /* 0x000fe20000000000 */
[----:B------:R-:W-:Y:S02]  /*01c0*/  UMOV UR6, 0x100 ;  /* 0x0000010000067882 */ /* 0x000fe40000000000 */
[----:B------:R-:W-:-:S04]  /*01d0*/  UIADD3 UR6, -UR6, 0x100000, URZ ;  /* 0x0010000006067890 */ /* 0x000fc8000fffe13f */
[----:B------:R-:W-:Y:S02]  /*01e0*/  USHF.L.U32 UR7, UR6, 0xb, URZ ;  /* 0x0000000b06077899 */ /* 0x000fe4000800063f */
[----:B------:R-:W-:Y:S02]  /*01f0*/  USHF.L.U32 UR6, UR6, 0x1, URZ ;  /* 0x0000000106067899 */ /* 0x000fe4000800063f */
[----:B0-----:R-:W-:Y:S02]  /*0200*/  ULEA UR8, UR8, UR4, 0x18 ;  /* 0x0000000408087291 */ /* 0x001fe4000f8ec03f */
[----:B------:R-:W-:-:S04]  /*0210*/  UIADD3 UR4, -UR5, 0x100000, URZ ;  /* 0x0010000005047890 */ /* 0x000fc8000fffe13f */
[----:B------:R-:W-:Y:S02]  /*0220*/  USHF.L.U32 UR5, UR4, 0xb, URZ ;  /* 0x0000000b04057899 */ /* 0x000fe4000800063f */
[----:B------:R-:W-:Y:S01]  /*0230*/  USHF.L.U32 UR4, UR4, 0x1, URZ ;  /* 0x0000000104047899 */ /* 0x000fe2000800063f */
[----:B------:R-:W0:Y:S11]  /*0240*/  FENCE.VIEW.ASYNC.S ;  /* 0x00000000000073c6 */ /* 0x000e360000000000 */
[----:B0-----:R0:W1:Y:S01]  /*0250*/  SYNCS.EXCH.64 URZ, [UR8], UR4 ;  /* 0x00000004083f75b2 */ /* 0x0010620008000100 */
[----:B------:R0:W2:Y:S01]  /*0260*/  SYNCS.EXCH.64 URZ, [UR8+0x58], UR6 ;  /* 0x00005806083f75b2 */ /* 0x0000a20008000100 */
[----:B------:R0:W3:Y:S01]  /*0270*/  SYNCS.EXCH.64 URZ, [UR8+0x8], UR4 ;  /* 0x00000804083f75b2 */ /* 0x0000e20008000100 */
[----:B------:R0:W4:Y:S01]  /*0280*/  SYNCS.EXCH.64 URZ, [UR8+0x60], UR6 ;  /* 0x00006006083f75b2 */ /* 0x0001220008000100 */
[----:B------:R0:W0:Y:S01]  /*0290*/  SYNCS.EXCH.64 URZ, [UR8+0x10], UR4 ;  /* 0x00001004083f75b2 */ /* 0x0000220008000100 */
        /* <DEDUP_REMOVED lines=17> */
[----:B------:R-:W-:Y:S01]  /*03b0*/  NOP ;  /* 0x0000000000007918 */ /* 0x000fe20000000000 */
.L_x_3:
[----:B0-----:R-:W-:Y:S05]  /*03c0*/  BSYNC B0 ;  /* 0x0000000000007941 */ /* 0x001fea0003800000 */
.L_x_2:
[----:B------:R-:W0:Y:S01]  /*03d0*/  SHFL.IDX PT, R0, R0, RZ, 0x1f ;  /* 0x00001fff00007589 */ /* 0x000e2200000e0000 */
[----:B------:R-:W5:Y:S01]  /*03e0*/  LDC R16, c[0x0][0x65c] ;  /* 0x00019700ff107b82 */ /* 0x000f620000000800 */
[----:B------:R-:W-:Y:S02]  /*03f0*/  ELECT P0, URZ, PT ;  /* 0x00000000003f782f */ /* 0x000fe40003800000 */
[----:B------:R-:W-:Y:S01]  /*0400*/  SHF.R.S32.HI R7, RZ, 0x1f, R2 ;  /* 0x0000001fff077819 */ /* 0x000fe20000011402 */
[----:B------:R-:W1:Y:S01]  /*0410*/  S2R R5, SR_CTAID.Y ;  /* 0x0000000000057919 */ /* 0x000e620000002600 */
[----:B------:R-:W-:Y:S01]  /*0420*/  UMOV UR4, 0x20 ;  /* 0x0000002000047882 */ /* 0x000fe20000000000 */
[----:B------:R-:W-:Y:S01]  /*0430*/  NOP ;  /* 0x0000000000007918 */ /* 0x000fe20000000000 */
[----:B------:R-:W-:Y:S01]  /*0440*/  LEA.HI R7, R7, R2, RZ, 0x2 ;  /* 0x0000000207077211 */ /* 0x000fe200078f10ff */
[----:B------:R-:W2:Y:S01]  /*0450*/  S2R R6, SR_CTAID.X ;  /* 0x0000000000067919 */ /* 0x000ea20000002500 */
[----:B------:R-:W-:Y:S01]  /*0460*/  ISETP.NE.AND P2, PT, R4, RZ, PT ;  /* 0x000000ff0400720c */ /* 0x000fe20003f45270 */
[----:B------:R-:W-:Y:S01]  /*0470*/  NOP ;  /* 0x0000000000007918 */ /* 0x000fe20000000000 */
[----:B------:R-:W-:-:S02]  /*0480*/  LOP3.LUT R7, R7, 0xfffffffc, RZ, 0xc0, !PT ;  /* 0xfffffffc07077812 */ /* 0x000fc400078ec0ff */
[----:B0-----:R-:W-:Y:S02]  /*0490*/  ISETP.NE.OR P0, PT, R0, RZ, !P0 ;  /* 0x000000ff0000720c */ /* 0x001fe40004705670 */
[----:B-----5:R-:W-:-:S04]  /*04a0*/  ISETP.NE.AND P3, PT, R16, 0x1, PT ;  /* 0x000000011000780c */ /* 0x020fc80003f65270 */
[----:B------:R-:W-:Y:S01]  /*04b0*/  P2R R0, PR, RZ, 0x8 ;  /* 0x00000008ff007803 */ /* 0x000fe20000000000 */
[----:B------:R-:W-:Y:S02]  /*04c0*/  IMAD.IADD R0, R2, 0x1, -R7 ;  /* 0x0000000102007824 */ /* 0x000fe400078e0a07 */
[----:B------:R-:W-:-:S03]  /*04d0*/  IMAD.MOV.U32 R7, RZ, RZ, RZ ;  /* 0x000000ffff077224 */ /* 0x000fc600078e00ff */
[----:B------:R-:W-:Y:S01]  /*04e0*/  ISETP.NE.AND P1, PT, R0, 0x3, PT ;  /* 0x000000030000780c */ /* 0x000fe20003f25270 */
[----:B------:R-:W-:Y:S01]  /*04f0*/  VOTEU.ALL UP0, P0 ;  /* 0x00000000003f7886 */ /* 0x000fe20000000000 */
[----:B------:R-:W-:Y:S01]  /*0500*/  VOTEU.ALL UP1, P0 ;  /* 0x00000000003f7886 */ /* 0x000fe20000020000 */
[----:B------:R-:W2:Y:S01]  /*0510*/  @P3 LDC R11, c[0x0][0x10] ;  /* 0x00000400ff0b3b82 */ /* 0x000ea20000000800 */
[----:B-1----:R-:W-:Y:S02]  /*0520*/  @P3 IMAD.MOV.U32 R8, RZ, RZ, R5 ;  /* 0x000000ffff083224 */ /* 0x002fe400078e0005 */
[----:B------:R-:W-:Y:S01]  /*0530*/  @!UP0 UMOV UR6, 0x400 ;  /* 0x0000040000068882 */ /* 0x000fe20000000000 */
[----:B------:R-:W-:-:S04]  /*0540*/  @!UP0 UIADD3 UR4, -UR4, 0x100000, URZ ;  /* 0x0010000004048890 */ /* 0x000fc8000fffe13f */
[----:B------:R-:W-:Y:S02]  /*0550*/  @!UP0 USHF.L.U32 UR5, UR4, 0xb, URZ ;  /* 0x0000000b04058899 */ /* 0x000fe4000800063f */
[----:B------:R-:W-:Y:S01]  /*0560*/  @!UP0 USHF.L.U32 UR4, UR4, 0x1, URZ ;  /* 0x0000000104048899 */ /* 0x000fe2000800063f */
[----:B------:R-:W-:Y:S02]  /*0570*/  @P3 IMAD.MOV.U32 R9, RZ, RZ, RZ ;  /* 0x000000ffff093224 */ /* 0x000fe400078e00ff */
[----:B------:R-:W-:Y:S01]  /*0580*/  @P3 IMAD.MOV.U32 R17, RZ, RZ, RZ ;  /* 0x000000ffff113224 */ /* 0x000fe200078e00ff */
[----:B------:R-:W0:Y:S08]  /*0590*/  @!UP0 S2UR UR7, SR_CgaCtaId ;  /* 0x00000000000789c3 */ /* 0x000e300000008800 */
[----:B------:R-:W1:Y:S01]  /*05a0*/  @!P3 LDC R12, c[0x0][0xc] ;  /* 0x00000300ff0cbb82 */ /* 0x000e620000000800 */
[----:B--2---:R-:W-:-:S04]  /*05b0*/  @P3 IMAD.WIDE.U32 R10, R6, R11, R8 ;  /* 0x0000000b060a3225 */ /* 0x004fc800078e0008 */
[----:B------:R-:W-:Y:S02]  /*05c0*/  @P3 IMAD.IADD R17, R11, 0x1, R17 ;  /* 0x000000010b113824 */ /* 0x000fe400078e0211 */
[----:B------:R-:W-:Y:S01]  /*05d0*/  @P3 IMAD.MOV.U32 R2, RZ, RZ, R10 ;  /* 0x000000ffff023224 */ /* 0x000fe200078e000a */
[----:B0-----:R-:W-:Y:S01]  /*05e0*/  @!UP0 ULEA UR8, UR7, UR6, 0x18 ;  /* 0x0000000607088291 */ /* 0x001fe2000f8ec03f */
[----:B------:R-:W-:Y:S02]  /*05f0*/  VOTEU.ALL UP0, P0 ;  /* 0x00000000003f7886 */ /* 0x000fe40000000000 */
[----:B------:R-:W-:Y:S01]  /*0600*/  ULDC UR6, c[0x0][0xc] ;  /* 0x0000030000067ab9 */ /* 0x000fe20000000800 */
[----:B------:R-:W-:Y:S01]  /*0610*/  ULDC UR7, c[0x0][0x10] ;  /* 0x0000040000077ab9 */ /* 0x000fe20000000800 */
[----:B------:R-:W-:Y:S01]  /*0620*/  ISETP.EQ.OR P0, PT, R0, RZ, !P1 ;  /* 0x000000ff0000720c */ /* 0x000fe20004f02670 */
[----:B-1----:R-:W-:-:S03]  /*0630*/  @!P3 IMAD.WIDE.U32 R8, R12, R5, R6 ;  /* 0x000000050c08b225 */ /* 0x002fc600078e0006 */
[C---:B------:R-:W-:Y:S01]  /*0640*/  ISETP.EQ.AND P0, PT, R4.reuse, RZ, P0 ;  /* 0x000000ff0400720c */ /* 0x040fe20000702270 */
[----:B------:R-:W0:Y:S02]  /*0650*/  FENCE.VIEW.ASYNC.S ;  /* 0x00000000000073c6 */ /* 0x000e240000000000 */
[----:B0-----:R-:W3:Y:S01]  /*0660*/  @!UP0 SYNCS.EXCH.64 URZ, [UR8+0xc0], UR4 ;  /* 0x0000c004083f85b2 */ /* 0x001ee20008000100 */
[----:B------:R-:W-:Y:S01]  /*0670*/  VIADD R12, R4, 0xffffffff ;  /* 0xffffffff040c7836 */ /* 0x000fe20000000000 */
[----:B------:R-:W-:Y:S01]  /*0680*/  SEL R18, RZ, 0x1, !P0 ;  /* 0x00000001ff127807 */ /* 0x000fe20004000000 */
[----:B------:R-:W-:Y:S01]  /*0690*/  @!P3 IMAD.MOV.U32 R2, RZ, RZ, R8 ;  /* 0x000000ffff02b224 */ /* 0x000fe200078e0008 */
[----:B------:R-:W-:Y:S01]  /*06a0*/  LOP3.LUT R4, R3, 0x7f, RZ, 0xc0, !PT ;  /* 0x0000007f03047812 */ /* 0x000fe200078ec0ff */
[----:B------:R-:W-:Y:S01]  /*06b0*/  @!P3 IMAD.MOV.U32 R17, RZ, RZ, R9 ;  /* 0x000000ffff11b224 */ /* 0x000fe200078e0009 */
[----:B------:R-:W-:-:S04]  /*06c0*/  ISETP.GE.U32.AND P1, PT, R12, 0x2, PT ;  /* 0x000000020c00780c */ /* 0x000fc80003f26070 */
[----:B------:R-:W-:Y:S01]  /*06d0*/  SEL R18, R18, 0x2, P1 ;  /* 0x0000000212127807 */ /* 0x000fe20000800000 */
[----:B------:R0:W3:Y:S01]  /*06e0*/  @!UP1 SYNCS.EXCH.64 URZ, [UR8+0xc8], UR4 ;  /* 0x0000c804083f95b2 */ /* 0x0000e20008000100 */
[----:B------:R-:W-:Y:S01]  /*06f0*/  NOP ;  /* 0x0000000000007918 */ /* 0x000fe20000000000 */
[----:B0-----:R-:W-:-:S03]  /*0700*/  UIMAD.WIDE.U32 UR4, UR6, UR7, URZ ;  /* 0x00000007060472a5 */ /* 0x001fc6000f8e003f */
[----:B------:R-:W-:Y:S02]  /*0710*/  ULDC UR6, c[0x0][0x14] ;  /* 0x0000050000067ab9 */ /* 0x000fe40000000800 */
[----:B------:R-:W-:Y:S02]  /*0720*/  UIMAD.WIDE.U32 UR36, UR4, UR6, URZ ;  /* 0x00000006042472a5 */ /* 0x000fe4000f8e003f */
[----:B------:R-:W-:-:S04]  /*0730*/  UIMAD UR42, UR5, UR6, URZ ;  /* 0x00000006052a72a4 */ /* 0x000fc8000f8e023f */
[----:B------:R-:W-:Y:S01]  /*0740*/  UIADD3 UR42, UR37, UR42, URZ ;  /* 0x0000002a252a7290 */ /* 0x000fe2000fffe03f */
[----:B---34-:R-:W-:Y:S06]  /*0750*/  BAR.SYNC.DEFER_BLOCKING 0x0 ;  /* 0x0000000000007b1d */ /* 0x018fec0000010000 */
[----:B------:R-:W-:Y:S05]  /*0760*/  @!P2 BRA `(.L_x_4) ;  /* 0x0000002c0034a947 */ /* 0x000fea0003800000 */
[----:B------:R-:W-:-:S13]  /*0770*/  ISETP.GT.U32.AND P0, PT, R12, 0x1, PT ;  /* 0x000000010c00780c */ /* 0x000fda0003f04070 */
[----:B------:R-:W-:Y:S05]  /*0780*/  @P0 EXIT ;  /* 0x000000000000094d */ /* 0x000fea0003800000 */
[----:B------:R-:W-:Y:S01]  /*0790*/  ULDC.64 UR4, c[0x0][0x650] ;  /* 0x0001940000047ab9 */ /* 0x000fe20000000a00 */
[----:B------:R-:W-:Y:S01]  /*07a0*/  PRMT R0, RZ, 0x7610, R0 ;  /* 0x00007610ff007816 */ /* 0x000fe20000000000 */
[----:B------:R-:W-:Y:S01]  /*07b0*/  IMAD.MOV.U32 R47, RZ, RZ, -0x1 ;  /* 0xffffffffff2f7424 */ /* 0x000fe200078e00ff */
[----:B------:R-:W-:Y:S01]  /*07c0*/  ISETP.GE.U32.AND P0, PT, R2, UR4, PT ;  /* 0x0000000402007c0c */ /* 0x000fe2000bf06070 */
[----:B------:R-:W-:Y:S02]  /*07d0*/  IMAD.MOV.U32 R48, RZ, RZ, -0x1 ;  /* 0xffffffffff307424 */ /* 0x000fe400078e00ff */
[----:B------:R-:W-:Y:S01]  /*07e0*/  IMAD.MOV.U32 R49, RZ, RZ, -0x1 ;  /* 0xffffffffff317424 */ /* 0x000fe200078e00ff */
[----:B------:R-:W-:-:S13]  /*07f0*/  ISETP.GE.U32.AND.EX P0, PT, R17, UR5, PT, P0 ;  /* 0x0000000511007c0c */ /* 0x000fda000bf06100 */
[----:B------:R-:W-:Y:S05]  /*0800*/  @P0 BRA `(.L_x_5) ;  /* 0x00000004005c0947 */ /* 0x000fea0003800000 */
[----:B------:R-:W0:Y:S01]  /*0810*/  LDC.64 R20, c[0x0][0x628] ;  /* 0x00018a00ff147b82 */ /* 0x000e220000000a00 */
[----:B------:R-:W-:Y:S02]  /*0820*/  IMAD.MOV.U32 R8, RZ, RZ, R2 ;  /* 0x000000ffff087224 */ /* 0x000fe400078e0002 */
[----:B------:R-:W-:-:S05]  /*0830*/  IMAD.MOV.U32 R9, RZ, RZ, R17 ;  /* 0x000000ffff097224 */ /* 0x000fca00078e0011 */
[----:B------:R-:W1:Y:S08]  /*0840*/  LDC R0, c[0x0][0x630] ;  /* 0x00018c00ff007b82 */ /* 0x000e700000000800 */
[----:B------:R-:W2:Y:S01]  /*0850*/  LDC.64 R22, c[0x0][0x620] ;  /* 0x00018800ff167b82 */ /* 0x000ea20000000a00 */
[----:B0-----:R-:W-:-:S04]  /*0860*/  ISETP.NE.U32.AND P0, PT, R20, RZ, PT ;  /* 0x000000ff1400720c */ /* 0x001fc80003f05070 */
[----:B------:R-:W-:-:S13]  /*0870*/  ISETP.NE.AND.EX P0, PT, R21, RZ, PT, P0 ;  /* 0x000000ff1500720c */ /* 0x000fda0003f05300 */
[----:B-12---:R-:W-:Y:S05]  /*0880*/  @!P0 BRA `(.L_x_6) ;  /* 0x0000000000288947 */ /* 0x006fea0003800000 */
[----:B------:R-:W0:Y:S02]  /*0890*/  LDC R13, c[0x0][0x634] ;  /* 0x00018d00ff0d7b82 */ /* 0x000e240000000800 */
[----:B0-----:R-:W-:-:S05]  /*08a0*/  IADD3 R13, P0, R2, R13, RZ ;  /* 0x0000000d020d7210 */ /* 0x001fca0007f1e0ff */
[----:B------:R-:W-:-:S04]  /*08b0*/  IMAD.X R15, RZ, RZ, R17, P0 ;  /* 0x000000ffff0f7224 */ /* 0x000fc800000e0611 */
[----:B------:R-:W-:-:S04]  /*08c0*/  IMAD.WIDE.U32 R8, R15, R20, RZ ;  /* 0x000000140f087225 */ /* 0x000fc800078e00ff */
[----:B------:R-:W-:-:S04]  /*08d0*/  IMAD.WIDE.U32 R10, P0, R13, R21, R8 ;  /* 0x000000150d0a7225 */ /* 0x000fc80007800008 */
[----:B------:R-:W-:-:S04]  /*08e0*/  IMAD.WIDE.U32 R8, R13, R20, RZ ;  /* 0x000000140d087225 */ /* 0x000fc800078e00ff */
[----:B------:R-:W-:Y:S01]  /*08f0*/  IMAD.X R13, RZ, RZ, RZ, P0 ;  /* 0x000000ffff0d7224 */ /* 0x000fe200000e06ff */
[----:B------:R-:W-:Y:S01]  /*0900*/  IADD3 RZ, P0, R9, R10, RZ ;  /* 0x0000000a09ff7210 */ /* 0x000fe20007f1e0ff */
[----:B------:R-:W-:-:S04]  /*0910*/  IMAD.MOV.U32 R12, RZ, RZ, R11 ;  /* 0x000000ffff0c7224 */ /* 0x000fc800078e000b */
[----:B------:R-:W-:-:S08]  /*0920*/  IMAD.WIDE.U32.X R8, R15, R21, R12, P0 ;  /* 0x000000150f087225 */ /* 0x000fd000000e040c */
.L_x_6:
[-CC-:B------:R-:W-:Y:S01]  /*0930*/  SHF.R.U64 R49, R8, R0.reuse, R9.reuse ;  /* 0x0000000008317219 */ /* 0x180fe20000001209 */
[----:B------:R-:W0:Y:S01]  /*0940*/  LDC R12, c[0x0][0x618] ;  /* 0x00018600ff0c7b82 */ /* 0x000e220000000800 */
[----:B------:R-:W-:Y:S01]  /*0950*/  SHF.R.U32.HI R7, RZ, R0, R9 ;  /* 0x00000000ff077219 */ /* 0x000fe20000011609 */
[----:B------:R-:W-:Y:S01]  /*0960*/  ULDC UR4, c[0x0][0x150] ;  /* 0x0000540000047ab9 */ /* 0x000fe20000000800 */
[----:B------:R-:W-:Y:S01]  /*0970*/  IADD3 R11, P0, RZ, -R49, RZ ;  /* 0x80000031ff0b7210 */ /* 0x000fe20007f1e0ff */
[----:B------:R-:W-:Y:S01]  /*0980*/  IMAD.MOV.U32 R8, RZ, RZ, R2 ;  /* 0x000000ffff087224 */ /* 0x000fe200078e0002 */
[----:B------:R-:W-:Y:S01]  /*0990*/  I2FP.F32.U32 R0, R6 ;  /* 0x0000000600007245 */ /* 0x000fe20000201000 */
[----:B------:R-:W-:Y:S02]  /*09a0*/  IMAD.MOV.U32 R9, RZ, RZ, R17 ;  /* 0x000000ffff097224 */ /* 0x000fe400078e0011 */
[----:B------:R-:W1:Y:S01]  /*09b0*/  LDC.64 R30, c[0x0][0x640] ;  /* 0x00019000ff1e7b82 */ /* 0x000e620000000a00 */
[----:B------:R-:W-:-:S02]  /*09c0*/  IMAD.X R13, RZ, RZ, ~R7, P0 ;  /* 0x000000ffff0d7224 */ /* 0x000fc400000e0e07 */
[----:B------:R-:W-:Y:S01]  /*09d0*/  FMUL R0, R0, UR4 ;  /* 0x0000000400007c20 */ /* 0x000fe20008400000 */
[----:B------:R-:W-:Y:S01]  /*09e0*/  IMAD.WIDE.U32 R8, R11, R22, R8 ;  /* 0x000000160b087225 */ /* 0x000fe200078e0008 */
[----:B------:R-:W-:-:S03]  /*09f0*/  ULDC UR4, c[0x0][0x154] ;  /* 0x0000550000047ab9 */ /* 0x000fc60000000800 */
[----:B------:R-:W-:Y:S01]  /*0a00*/  IMAD R10, R13, R22, RZ ;  /* 0x000000160d0a7224 */ /* 0x000fe200078e02ff */
[----:B------:R-:W2:Y:S01]  /*0a10*/  LDC R7, c[0x0][0x144] ;  /* 0x00005100ff077b82 */ /* 0x000ea20000000800 */
[----:B------:R-:W3:Y:S02]  /*0a20*/  F2I.U32.TRUNC.NTZ R0, R0 ;  /* 0x0000000000007305 */ /* 0x000ee4000020f000 */
[----:B------:R-:W-:-:S04]  /*0a30*/  IMAD R11, R11, R23, R10 ;  /* 0x000000170b0b7224 */ /* 0x000fc800078e020a */
[----:B------:R-:W-:Y:S01]  /*0a40*/  IMAD.IADD R9, R9, 0x1, R11 ;  /* 0x0000000109097824 */ /* 0x000fe200078e020b */
[----:B------:R-:W4:Y:S01]  /*0a50*/  LDC R24, c[0x0][0x608] ;  /* 0x00018200ff187b82 */ /* 0x000f220000000800 */
[----:B------:R-:W-:-:S03]  /*0a60*/  IMAD.MOV.U32 R11, RZ, RZ, -0x1 ;  /* 0xffffffffff0b7424 */ /* 0x000fc600078e00ff */
[-CC-:B0-----:R-:W-:Y:S02]  /*0a70*/  SHF.R.U64 R22, R8, R12.reuse, R9.reuse ;  /* 0x0000000c08167219 */ /* 0x181fe40000001209 */
[----:B------:R-:W-:Y:S02]  /*0a80*/  I2FP.F32.U32 R8, R5 ;  /* 0x0000000500087245 */ /* 0x000fe40000201000 */
[----:B------:R-:W0:Y:S01]  /*0a90*/  LDC R28, c[0x0][0x658] ;  /* 0x00019600ff1c7b82 */ /* 0x000e220000000800 */
[----:B-1----:R-:W-:Y:S01]  /*0aa0*/  ISETP.NE.U32.AND P0, PT, R30, RZ, PT ;  /* 0x000000ff1e00720c */ /* 0x002fe20003f05070 */
[----:B---3--:R-:W-:Y:S02]  /*0ab0*/  IMAD.MOV R10, RZ, RZ, -R0 ;  /* 0x000000ffff0a7224 */ /* 0x008fe400078e0a00 */
[----:B------:R-:W-:Y:S01]  /*0ac0*/  FMUL R8, R8, UR4 ;  /* 0x0000000408087c20 */ /* 0x000fe20008400000 */
[----:B------:R-:W-:Y:S02]  /*0ad0*/  SHF.R.U32.HI R9, RZ, R12, R9 ;  /* 0x0000000cff097219 */ /* 0x000fe40000011609 */
[----:B------:R-:W-:Y:S01]  /*0ae0*/  ISETP.NE.AND.EX P0, PT, R31, RZ, PT, P0 ;  /* 0x000000ff1f00720c */ /* 0x000fe20003f05300 */
[----:B------:R1:W3:Y:S01]  /*0af0*/  F2I.U32.TRUNC.NTZ R15, R8 ;  /* 0x00000008000f7305 */ /* 0x0002e2000020f000 */
[----:B------:R-:W1:Y:S01]  /*0b00*/  LDC R20, c[0x0][0x148] ;  /* 0x00005200ff147b82 */ /* 0x000e620000000800 */
[----:B--2---:R-:W-:-:S07]  /*0b10*/  IMAD R0, R7, R10, R6 ;  /* 0x0000000a07007224 */ /* 0x004fce00078e0206 */
[----:B------:R-:W2:Y:S01]  /*0b20*/  LDC R26, c[0x0][0x600] ;  /* 0x00018000ff1a7b82 */ /* 0x000ea20000000800 */
[-CC-:B----4-:R-:W-:Y:S02]  /*0b30*/  SHF.R.U64 R32, R22, R24.reuse, R9.reuse ;  /* 0x0000001816207219 */ /* 0x190fe40000001209 */
[----:B------:R-:W-:Y:S01]  /*0b40*/  SHF.R.U32.HI R7, RZ, R24, R9 ;  /* 0x00000018ff077219 */ /* 0x000fe20000011609 */
[----:B------:R-:W-:-:S04]  /*0b50*/  IMAD.MOV.U32 R9, RZ, RZ, 0x1 ;  /* 0x00000001ff097424 */ /* 0x000fc800078e00ff */
[----:B------:R-:W4:Y:S01]  /*0b60*/  LDC R21, c[0x0][0x648] ;  /* 0x00019200ff157b82 */ /* 0x000f220000000800 */
[-C--:B0-----:R-:W-:Y:S02]  /*0b70*/  SHF.L.U32 R6, R11, R28.reuse, RZ ;  /* 0x0000001c0b067219 */ /* 0x081fe400000006ff */
[--C-:B------:R-:W-:Y:S02]  /*0b80*/  SHF.R.U64 R24, R32, R28, R7.reuse ;  /* 0x0000001c20187219 */ /* 0x100fe40000001207 */
[----:B------:R-:W-:Y:S02]  /*0b90*/  LOP3.LUT R13, RZ, R6, RZ, 0x33, !PT ;  /* 0x00000006ff0d7212 */ /* 0x000fe400078e33ff */
[-C--:B------:R-:W-:Y:S01]  /*0ba0*/  SHF.R.U32.HI R7, RZ, R28.reuse, R7 ;  /* 0x0000001cff077219 */ /* 0x080fe20000011607 */
[----:B------:R-:W0:Y:S01]  /*0bb0*/  LDC R23, c[0x0][0x638] ;  /* 0x00018e00ff177b82 */ /* 0x000e220000000800 */
[----:B------:R-:W-:Y:S01]  /*0bc0*/  SHF.L.U32 R12, R9, R28, RZ ;  /* 0x0000001c090c7219 */ /* 0x000fe200000006ff */
[----:B------:R-:W-:-:S06]  /*0bd0*/  IMAD.MOV.U32 R6, RZ, RZ, R24 ;  /* 0x000000ffff067224 */ /* 0x000fcc00078e0018 */
[----:B------:R-:W0:Y:S01]  /*0be0*/  LDC R47, c[0x0][0x610] ;  /* 0x00018400ff2f7b82 */ /* 0x000e220000000800 */
[----:B-1-3--:R-:W-:Y:S05]  /*0bf0*/  @!P0 BRA `(.L_x_7) ;  /* 0x0000000000288947 */ /* 0x00afea0003800000 */
[----:B------:R-:W1:Y:S02]  /*0c00*/  LDC R11, c[0x0][0x64c] ;  /* 0x00019300ff0b7b82 */ /* 0x000e640000000800 */
[----:B-1----:R-:W-:-:S05]  /*0c10*/  IADD3 R11, P0, R24, R11, RZ ;  /* 0x0000000b180b7210 */ /* 0x002fca0007f1e0ff */
        /* <DEDUP_REMOVED lines=8> */
.L_x_7:
[----:B----4-:R-:W-:Y:S01]  /*0ca0*/  SHF.R.U64 R6, R6, R21, R7 ;  /* 0x0000001506067219 */ /* 0x010fe20000001207 */
[----:B--2---:R-:W-:Y:S01]  /*0cb0*/  VIADD R7, R26, 0xffffffff ;  /* 0xffffffff1a077836 */ /* 0x004fe20000000000 */
[----:B------:R-:W-:Y:S01]  /*0cc0*/  LOP3.LUT R13, R32, R13, RZ, 0xc0, !PT ;  /* 0x0000000d200d7212 */ /* 0x000fe200078ec0ff */
[----:B------:R-:W-:Y:S02]  /*0cd0*/  IMAD.MOV R15, RZ, RZ, -R15 ;  /* 0x000000ffff0f7224 */ /* 0x000fe400078e0a0f */
[----:B------:R-:W-:Y:S02]  /*0ce0*/  IMAD.MOV R8, RZ, RZ, -R6 ;  /* 0x000000ffff087224 */ /* 0x000fe400078e0a06 */
[----:B------:R-:W-:Y:S01]  /*0cf0*/  IMAD R13, R12, R6, R13 ;  /* 0x000000060c0d7224 */ /* 0x000fe200078e020d */
[----:B------:R-:W-:Y:S01]  /*0d00*/  LOP3.LUT R6, R22, R7, RZ, 0xc0, !PT ;  /* 0x0000000716067212 */ /* 0x000fe200078ec0ff */
[----:B------:R-:W-:Y:S02]  /*0d10*/  @P3 IMAD R0, R20, R15, R5 ;  /* 0x0000000f14003224 */ /* 0x000fe400078e0205 */
[----:B0-----:R-:W-:-:S02]  /*0d20*/  IMAD R5, R8, R23, R24 ;  /* 0x0000001708057224 */ /* 0x001fc400078e0218 */
[----:B------:R-:W-:Y:S02]  /*0d30*/  IMAD R47, R13, R47, R0 ;  /* 0x0000002f0d2f7224 */ /* 0x000fe400078e0200 */
[----:B------:R-:W-:Y:S02]  /*0d40*/  IMAD R6, R5, R26, R6 ;  /* 0x0000001a05067224 */ /* 0x000fe400078e0206 */
[----:B------:R-:W-:-:S03]  /*0d50*/  IMAD.MOV.U32 R0, RZ, RZ, 0x1 ;  /* 0x00000001ff007424 */ /* 0x000fc600078e00ff */
[----:B------:R-:W-:Y:S02]  /*0d60*/  SEL R48, R6, R47, !P3 ;  /* 0x0000002f06307207 */ /* 0x000fe40005800000 */
[----:B------:R-:W-:-:S07]  /*0d70*/  SEL R47, R47, R6, !P3 ;  /* 0x000000062f2f7207 */ /* 0x000fce0005800000 */
.L_x_5:
[----:B------:R-:W-:-:S08]  /*0d80*/  NOP ;  /* 0x0000000000007918 */ /* 0x000fd00000000000 */
[----:B------:R-:W0:Y:S02]  /*0d90*/  USETMAXREG.TRY_ALLOC.CTAPOOL UP0, 0xe8 ;  /* 0x000000e8000079c8 */ /* 0x000e240008000600 */
[----:B0-----:R-:W-:-:S13]  /*0da0*/  PLOP3.LUT P0, PT, PT, PT, UP0, 0x80, 0x0 ;  /* 0x000000000000781c */ /* 0x001fda0003f0f008 */
[----:B------:R-:W-:Y:S05]  /*0db0*/  @!P0 BRA `(.L_x_5) ;  /* 0xfffffffc00f08947 */ /* 0x000fea000383ffff */
[----:B------:R-:W-:Y:S01]  /*0dc0*/  ULDC.64 UR4, c[0x0][0x598] ;  /* 0x0001660000047ab9 */ /* 0x000fe20000000a00 */
[----:B------:R-:W-:Y:S01]  /*0dd0*/  ULDC.64 UR38, c[0x0][0x208] ;  /* 0x0000820000267ab9 */ /* 0x000fe20000000a00 */
[----:B------:R-:W-:-:S04]  /*0de0*/  ISETP.NE.U32.AND P0, PT, RZ, UR4, PT ;  /* 0x00000004ff007c0c */ /* 0x000fc8000bf05070 */
[----:B------:R-:W-:-:S13]  /*0df0*/  ISETP.NE.AND.EX P0, PT, RZ, UR5, PT, P0 ;  /* 0x00000005ff007c0c */ /* 0x000fda000bf05300 */
[----:B------:R-:W-:Y:S05]  /*0e00*/  @!P0 BRA `(.L_x_8) ;  /* 0x00000000001c8947 */ /* 0x000fea0003800000 */
[----:B------:R-:W0:Y:S02]  /*0e10*/  LDC.64 R6, c[0x0][0x598] ;  /* 0x00016600ff067b82 */ /* 0x000e240000000a00 */
[----:B0-----:R-:W2:Y:S02]  /*0e20*/  LDG.E.64 R6, desc[UR38][R6.64] ;  /* 0x0000002606067981 */ /* 0x001ea4000c1e1b00 */
[----:B--2---:R-:W-:-:S04]  /*0e30*/  ISETP.NE.U32.AND P0, PT, R6, RZ, PT ;  /* 0x000000ff0600720c */ /* 0x004fc80003f05070 */
[----:B------:R-:W-:-:S13]  /*0e40*/  ISETP.NE.AND.EX P0, PT, R7, RZ, PT, P0 ;  /* 0x000000ff0700720c */ /* 0x000fda0003f05300 */
[----:B------:R-:W-:Y:S05]  /*0e50*/  @!P0 BRA `(.L_x_8) ;  /* 0x0000000000088947 */ /* 0x000fea0003800000 */
[----:B------:R0:W5:Y:S01]  /*0e60*/  LD.E R19, desc[UR38][R6.64] ;  /* 0x0000002606137980 */ /* 0x000162000c101900 */
[----:B------:R-:W-:Y:S05]  /*0e70*/  BRA `(.L_x_9) ;  /* 0x0000000000247947 */ /* 0x000fea0003800000 */
.L_x_8:
[----:B------:R-:W-:Y:S02]  /*0e80*/  ULDC.64 UR4, c[0x0][0x588] ;  /* 0x0001620000047ab9 */ /* 0x000fe40000000a00 */
[----:B------:R-:W-:-:S04]  /*0e90*/  ISETP.NE.U32.AND P0, PT, RZ, UR4, PT ;  /* 0x00000004ff007c0c */ /* 0x000fc8000bf05070 */
[----:B------:R-:W-:-:S13]  /*0ea0*/  ISETP.NE.AND.EX P0, PT, RZ, UR5, PT, P0 ;  /* 0x00000005ff007c0c */ /* 0x000fda000bf05300 */
[----:B------:R-:W-:Y:S05]  /*0eb0*/  @!P0 BRA `(.L_x_10) ;  /* 0x00000000000c8947 */ /* 0x000fea0003800000 */
[----:B------:R-:W0:Y:S02]  /*0ec0*/  LDC.64 R6, c[0x0][0x588] ;  /* 0x00016200ff067b82 */ /* 0x000e240000000a00 */
[----:B0-----:R1:W5:Y:S01]  /*0ed0*/  LDG.E R19, desc[UR38][R6.64] ;  /* 0x0000002606137981 */ /* 0x001362000c1e1900 */
[----:B------:R-:W-:Y:S05]  /*0ee0*/  BRA `(.L_x_9) ;  /* 0x0000000000087947 */ /* 0x000fea0003800000 */
.L_x_10:
[----:B------:R-:W-:Y:S02]  /*0ef0*/  ULDC UR4, c[0x0][0x580] ;  /* 0x0001600000047ab9 */ /* 0x000fe40000000800 */
[----:B------:R-:W-:-:S07]  /*0f00*/  IMAD.U32 R19, RZ, RZ, UR4 ;  /* 0x00000004ff137e24 */ /* 0x000fce000f8e00ff */
.L_x_9:
[----:B------:R-:W-:Y:S02]  /*0f10*/  ULDC.64 UR4, c[0x0][0x5a0] ;  /* 0x0001680000047ab9 */ /* 0x000fe40000000a00 */
[----:B------:R-:W-:-:S04]  /*0f20*/  ISETP.NE.U32.AND P0, PT, RZ, UR4, PT ;  /* 0x00000004ff007c0c */ /* 0x000fc8000bf05070 */
[----:B------:R-:W-:-:S13]  /*0f30*/  ISETP.NE.AND.EX P0, PT, RZ, UR5, PT, P0 ;  /* 0x00000005ff007c0c */ /* 0x000fda000bf05300 */
[----:B------:R-:W-:Y:S05]  /*0f40*/  @!P0 BRA `(.L_x_11) ;  /* 0x00000000001c8947 */ /* 0x000fea0003800000 */
[----:B01----:R-:W0:Y:S02]  /*0f50*/  LDC.64 R6, c[0x0][0x5a0] ;  /* 0x00016800ff067b82 */ /* 0x003e240000000a00 */
[----:B0-----:R-:W2:Y:S02]  /*0f60*/  LDG.E.64 R6, desc[UR38][R6.64] ;  /* 0x0000002606067981 */ /* 0x001ea4000c1e1b00 */
[----:B--2---:R-:W-:-:S04]  /*0f70*/  ISETP.NE.U32.AND P0, PT, R6, RZ, PT ;  /* 0x000000ff0600720c */ /* 0x004fc80003f05070 */
[----:B------:R-:W-:-:S13]  /*0f80*/  ISETP.NE.AND.EX P0, PT, R7, RZ, PT, P0 ;  /* 0x000000ff0700720c */ /* 0x000fda0003f05300 */
[----:B------:R-:W-:Y:S05]  /*0f90*/  @!P0 BRA `(.L_x_11) ;  /* 0x0000000000088947 */ /* 0x000fea0003800000 */
[----:B------:R0:W5:Y:S01]  /*0fa0*/  LD.E R40, desc[UR38][R6.64] ;  /* 0x0000002606287980 */ /* 0x000162000c101900 */
[----:B------:R-:W-:Y:S05]  /*0fb0*/  BRA `(.L_x_12) ;  /* 0x0000000000247947 */ /* 0x000fea0003800000 */
.L_x_11:
[----:B------:R-:W-:Y:S02]  /*0fc0*/  ULDC.64 UR4, c[0x0][0x590] ;  /* 0x0001640000047ab9 */ /* 0x000fe40000000a00 */
[----:B------:R-:W-:-:S04]  /*0fd0*/  ISETP.NE.U32.AND P0, PT, RZ, UR4, PT ;  /* 0x00000004ff007c0c */ /* 0x000fc8000bf05070 */
[----:B------:R-:W-:-:S13]  /*0fe0*/  ISETP.NE.AND.EX P0, PT, RZ, UR5, PT, P0 ;  /* 0x00000005ff007c0c */ /* 0x000fda000bf05300 */
[----:B------:R-:W-:Y:S05]  /*0ff0*/  @!P0 BRA `(.L_x_13) ;  /* 0x00000000000c8947 */ /* 0x000fea0003800000 */
[----:B------:R-:W2:Y:S02]  /*1000*/  LDC.64 R40, c[0x0][0x590] ;  /* 0x00016400ff287b82 */ /* 0x000ea40000000a00 */
[----:B--2---:R2:W5:Y:S01]  /*1010*/  LDG.E R40, desc[UR38][R40.64] ;  /* 0x0000002628287981 */ /* 0x004562000c1e1900 */
[----:B------:R-:W-:Y:S05]  /*1020*/  BRA `(.L_x_12) ;  /* 0x0000000000087947 */ /* 0x000fea0003800000 */
.L_x_13:
[----:B------:R-:W-:Y:S02]  /*1030*/  ULDC UR4, c[0x0][0x584] ;  /* 0x0001610000047ab9 */ /* 0x000fe40000000800 */
[----:B------:R-:W-:-:S07]  /*1040*/  IMAD.U32 R40, RZ, RZ, UR4 ;  /* 0x00000004ff287e24 */ /* 0x000fce000f8e00ff */
.L_x_12:
[----:B------:R-:W-:-:S13]  /*1050*/  LOP3.LUT P0, RZ, R0, 0xff, RZ, 0xc0, !PT ;  /* 0x000000ff00ff7812 */ /* 0x000fda000780c0ff */
[----:B------:R-:W-:Y:S05]  /*1060*/  @!P0 EXIT ;  /* 0x000000000000894d */ /* 0x000fea0003800000 */
[----:B01----:R-:W0:Y:S01]  /*1070*/  LDC R6, c[0x0][0x658] ;  /* 0x00019600ff067b82 */ /* 0x003e220000000800 */
[----:B------:R-:W-:Y:S01]  /*1080*/  ULDC.64 UR6, c[0x0][0x288] ;  /* 0x0000a20000067ab9 */ /* 0x000fe20000000a00 */
[----:B------:R-:W-:Y:S01]  /*1090*/  LOP3.LUT R14, R14, 0x1, RZ, 0xc0, !PT ;  /* 0x000000010e0e7812 */ /* 0x000fe200078ec0ff */
[----:B------:R-:W-:Y:S01]  /*10a0*/  UIADD3 UR4, UR7, 0x7f, URZ ;  /* 0x0000007f07047890 */ /* 0x000fe2000fffe03f */
[----:B------:R-:W-:Y:S01]  /*10b0*/  SHF.R.U32.HI R0, RZ, 0x2, R3 ;  /* 0x00000002ff007819 */ /* 0x000fe20000011603 */
[----:B------:R-:W-:Y:S01]  /*10c0*/  IMAD.MOV.U32 R7, RZ, RZ, -0x1 ;  /* 0xffffffffff077424 */ /* 0x000fe200078e00ff */
[----:B------:R-:W-:Y:S01]  /*10d0*/  SHF.R.U32.HI R4, RZ, 0x1, R4 ;  /* 0x00000001ff047819 */ /* 0x000fe20000011604 */
[----:B------:R-:W-:Y:S01]  /*10e0*/  USHF.R.S32.HI UR5, URZ, 0x1f, UR4 ;  /* 0x0000001f3f057899 */ /* 0x000fe20008011404 */
[----:B------:R-:W-:Y:S01]  /*10f0*/  IMAD.SHL.U32 R5, R14, 0x40, RZ ;  /* 0x000000400e057824 */ /* 0x000fe200078e00ff */
[----:B------:R-:W-:Y:S01]  /*1100*/  LOP3.LUT R0, R0, 0x7, RZ, 0xc0, !PT ;  /* 0x0000000700007812 */ /* 0x000fe200078ec0ff */
[----:B------:R-:W-:Y:S01]  /*1110*/  IMAD.U32 R8, RZ, RZ, UR6 ;  /* 0x00000006ff087e24 */ /* 0x000fe2000f8e00ff */
[----:B------:R-:W-:Y:S01]  /*1120*/  ULEA.HI UR5, UR5, UR4, URZ, 0x7 ;  /* 0x0000000405057291 */ /* 0x000fe2000f8f383f */
[----:B------:R-:W-:Y:S01]  /*1130*/  LOP3.LUT R23, R4, 0x30, RZ, 0xc0, !PT ;  /* 0x0000003004177812 */ /* 0x000fe200078ec0ff */
[----:B------:R-:W-:Y:S01]  /*1140*/  IMAD.SHL.U32 R42, R3, 0x2, RZ ;  /* 0x00000002032a7824 */ /* 0x000fe200078e00ff */
[--C-:B------:R-:W-:Y:S01]  /*1150*/  LOP3.LUT R22, R5, 0x40, R0.reuse, 0xe2, !PT ;  /* 0x0000004005167812 */ /* 0x100fe200078ee200 */
[----:B------:R-:W-:Y:S01]  /*1160*/  USHF.R.S32.HI UR43, URZ, 0x7, UR5 ;  /* 0x000000073f2b7899 */ /* 0x000fe20008011405 */
[-C--:B------:R-:W-:Y:S01]  /*1170*/  IADD3 R5, RZ, -R23.reuse, -R0 ;  /* 0x80000017ff057210 */ /* 0x080fe20007ffe800 */
[----:B------:R-:W-:Y:S01]  /*1180*/  ULDC UR4, c[0x0][0x284] ;  /* 0x0000a10000047ab9 */ /* 0x000fe20000000800 */
[C---:B--2---:R-:W-:Y:S01]  /*1190*/  LOP3.LUT R41, R3.reuse, 0x3, RZ, 0xc0, !PT ;  /* 0x0000000303297812 */ /* 0x044fe200078ec0ff */
[----:B------:R-:W-:Y:S01]  /*11a0*/  UISETP.LT.AND UP0, UPT, UR43, 0x1, UPT ;  /* 0x000000012b00788c */ /* 0x000fe2000bf01270 */
[----:B------:R-:W-:Y:S01]  /*11b0*/  LOP3.LUT R43, R3, 0x80, RZ, 0xc0, !PT ;  /* 0x00000080032b7812 */ /* 0x000fe200078ec0ff */
[----:B------:R-:W-:Y:S01]  /*11c0*/  IMAD R5, R14, -0x40, R5 ;  /* 0xffffffc00e057824 */ /* 0x000fe200078e0205 */
[----:B------:R-:W-:Y:S01]  /*11d0*/  LOP3.LUT R22, R22, R23, RZ, 0xfc, !PT ;  /* 0x0000001716167212 */ /* 0x000fe200078efcff */
[----:B------:R-:W-:Y:S01]  /*11e0*/  USEL UR44, UR43, 0x1, UP0 ;  /* 0x000000012b2c7887 */ /* 0x000fe20008000000 */
[----:B0-----:R-:W-:Y:S01]  /*11f0*/  SHF.L.U32 R6, R7, R6, RZ ;  /* 0x0000000607067219 */ /* 0x001fe200000006ff */
[----:B------:R-:W-:Y:S01]  /*1200*/  IMAD R41, R41, -0x2, R8 ;  /* 0xfffffffe29297824 */ /* 0x000fe200078e0208 */
[----:B------:R-:W-:Y:S01]  /*1210*/  LOP3.LUT R55, R18, 0x1, RZ, 0xfc, !PT ;  /* 0x0000000112377812 */ /* 0x000fe200078efcff */
[----:B------:R-:W-:Y:S01]  /*1220*/  VIADD R46, R5, UR4 ;  /* 0x00000004052e7c36 */ /* 0x000fe20008000000 */
[----:B------:R-:W-:Y:S01]  /*1230*/  SHF.R.U32.HI R43, RZ, 0x7, R43 ;  /* 0x00000007ff2b7819 */ /* 0x000fe2000001162b */
[----:B------:R-:W-:Y:S01]  /*1240*/  IMAD.MOV.U32 R23, RZ, RZ, RZ ;  /* 0x000000ffff177224 */ /* 0x000fe200078e00ff */
[----:B------:R-:W-:Y:S01]  /*1250*/  LOP3.LUT R44, RZ, R6, RZ, 0x33, !PT ;  /* 0x00000006ff2c7212 */ /* 0x000fe200078e33ff */
[----:B------:R-:W-:Y:S01]  /*1260*/  UIADD3 UR44, UR43, -UR44, URZ ;  /* 0x8000002c2b2c7290 */ /* 0x000fe2000fffe03f */
[----:B------:R-:W-:Y:S01]  /*1270*/  UMOV UR40, URZ ;  /* 0x0000003f00287c82 */ /* 0x000fe20008000000 */
[----:B------:R-:W-:-:S10]  /*1280*/  UMOV UR41, URZ ;  /* 0x0000003f00297c82 */ /* 0x000fd40008000000 */
.L_x_67:
[----:B0-----:R-:W0:Y:S01]  /*1290*/  SHFL.IDX PT, R0, R43, RZ, 0x1f ;  /* 0x00001fff2b007589 */ /* 0x001e2200000e0000 */
[----:B------:R-:W1:Y:S01]  /*12a0*/  S2UR UR7, SR_CgaCtaId ;  /* 0x00000000000779c3 */ /* 0x000e620000008800 */
[----:B------:R-:W-:Y:S01]  /*12b0*/  UMOV UR6, 0x400 ;  /* 0x0000040000067882 */ /* 0x000fe20000000000 */
[----:B0-----:R-:W-:Y:S01]  /*12c0*/  R2UR UR4, R0 ;  /* 0x00000000000472ca */ /* 0x001fe200000e0000 */
[----:B-1----:R-:W-:-:S12]  /*12d0*/  ULEA UR6, UR7, UR6, 0x18 ;  /* 0x0000000607067291 */ /* 0x002fd8000f8ec03f */
[----:B------:R-:W-:-:S04]  /*12e0*/  ULEA.HI UR5, UR4, UR4, URZ, 0x1 ;  /* 0x0000000404057291 */ /* 0x000fc8000f8f083f */
[----:B------:R-:W-:-:S04]  /*12f0*/  ULOP3.LUT UR5, UR5, 0x7fffe, URZ, 0xc0, !UPT ;  /* 0x0007fffe05057892 */ /* 0x000fc8000f8ec03f */
[----:B------:R-:W-:-:S03]  /*1300*/  UIADD3 UR5, UR4, -UR5, URZ ;  /* 0x8000000504057290 */ /* 0x000fc6000fffe03f */
[----:B------:R-:W-:Y:S01]  /*1310*/  ULDC UR4, c[0x0][0x28c] ;  /* 0x0000a30000047ab9 */ /* 0x000fe20000000800 */
[----:B------:R-:W-:Y:S01]  /*1320*/  ULEA UR5, UR5, UR6, 0xd ;  /* 0x0000000605057291 */ /* 0x000fe2000f8e683f */
[----:B------:R-:W-:-:S03]  /*1330*/  ISETP.LT.AND P0, PT, RZ, UR4, PT ;  /* 0x00000004ff007c0c */ /* 0x000fc6000bf01270 */
[----:B------:R-:W-:-:S04]  /*1340*/  UIADD3 UR5, UR5, 0x180, URZ ;  /* 0x0000018005057890 */ /* 0x000fc8000fffe03f */
[----:B------:R-:W-:-:S04]  /*1350*/  USHF.R.U32.HI UR5, URZ, 0x4, UR5 ;  /* 0x000000043f057899 */ /* 0x000fc80008011605 */
[----:B------:R-:W-:-:S04]  /*1360*/  ULOP3.LUT UR5, UR5, 0x3fff, URZ, 0xc0, !UPT ;  /* 0x00003fff05057892 */ /* 0x000fc8000f8ec03f */
[----:B------:R-:W-:Y:S01]  /*1370*/  ULOP3.LUT UR45, UR5, 0x10000, URZ, 0xfc, !UPT ;  /* 0x00010000052d7892 */ /* 0x000fe2000f8efc3f */
[----:B--234-:R-:W-:Y:S11]  /*1380*/  @P0 BRA `(.L_x_14) ;  /* 0x0000000000400947 */ /* 0x01cff60003800000 */
[----:B------:R-:W-:Y:S01]  /*1390*/  MOV R0, 0x0 ;  /* 0x0000000000007802 */ /* 0x000fe20000000f00 */
[----:B------:R-:W-:Y:S01]  /*13a0*/  ULDC.64 UR4, c[0x4][0x68] ;  /* 0x01001a0000047ab9 */ /* 0x000fe20000000a00 */
[----:B------:R-:W-:Y:S01]  /*13b0*/  ULDC.64 UR6, c[0x4][0x8] ;  /* 0x0100020000067ab9 */ /* 0x000fe20000000a00 */
[----:B------:R-:W-:Y:S01]  /*13c0*/  IMAD.U32 R4, RZ, RZ, UR4 ;  /* 0x00000004ff047e24 */ /* 0x000fe2000f8e00ff */
[----:B------:R0:W1:Y:S01]  /*13d0*/  LDC.64 R14, c[0x4][R0] ;  /* 0x01000000000e7b82 */ /* 0x0000620000000a00 */
[----:B------:R-:W-:Y:S01]  /*13e0*/  IMAD.U32 R5, RZ, RZ, UR5 ;  /* 0x00000005ff057e24 */ /* 0x000fe2000f8e00ff */
[----:B------:R-:W-:Y:S01]  /*13f0*/  ULDC.64 UR4, c[0x4][0x70] ;  /* 0x01001c0000047ab9 */ /* 0x000fe20000000a00 */
[----:B------:R-:W-:Y:S02]  /*1400*/  IMAD.U32 R10, RZ, RZ, UR6 ;  /* 0x00000006ff0a7e24 */ /* 0x000fe4000f8e00ff */
[----:B------:R-:W-:Y:S02]  /*1410*/  IMAD.U32 R6, RZ, RZ, UR4 ;  /* 0x00000004ff067e24 */ /* 0x000fe4000f8e00ff */
[----:B------:R-:W-:-:S02]  /*1420*/  IMAD.U32 R7, RZ, RZ, UR5 ;  /* 0x00000005ff077e24 */ /* 0x000fc4000f8e00ff */
[----:B------:R-:W-:Y:S02]  /*1430*/  IMAD.U32 R11, RZ, RZ, UR7 ;  /* 0x00000007ff0b7e24 */ /* 0x000fe4000f8e00ff */
[----:B------:R-:W-:Y:S02]  /*1440*/  IMAD.MOV.U32 R8, RZ, RZ, 0x1e1 ;  /* 0x000001e1ff087424 */ /* 0x000fe400078e00ff */
[----:B------:R-:W-:Y:S02]  /*1450*/  IMAD.MOV.U32 R12, RZ, RZ, 0x1 ;  /* 0x00000001ff0c7424 */ /* 0x000fe400078e00ff */
[----:B0-----:R-:W-:-:S07]  /*1460*/  IMAD.MOV.U32 R13, RZ, RZ, RZ ;  /* 0x000000ffff0d7224 */ /* 0x001fce00078e00ff */
[----:B------:R-:W-:-:S07]  /*1470*/  LEPC R20, `(.L_x_14) ;  /* 0x000000001014794e */ /* 0x000fce0000000000 */
[----:B-1---5:R-:W-:Y:S05]  /*1480*/  CALL.ABS.NOINC R14 ;  /* 0x000000000e007343 */ /* 0x022fea0003c00000 */
.L_x_14:
[----:B------:R-:W-:-:S13]  /*1490*/  ISETP.NE.AND P0, PT, R55, 0x3, PT ;  /* 0x000000033700780c */ /* 0x000fda0003f05270 */
[----:B------:R-:W-:Y:S05]  /*14a0*/  @!P0 BRA `(.L_x_15) ;  /* 0x0000000000048947 */ /* 0x000fea0003800000 */
[----:B------:R-:W-:Y:S01]  /*14b0*/  BPT.TRAP 0x1 ;  /* 0x000000040000795c */ /* 0x000fe20000300000 */
.L_x_15:
[----:B------:R-:W0:Y:S01]  /*14c0*/  S2UR UR5, SR_CgaCtaId ;  /* 0x00000000000579c3 */ /* 0x000e220000008800 */
[----:B------:R-:W-:Y:S01]  /*14d0*/  UMOV UR4, 0x400 ;  /* 0x0000040000047882 */ /* 0x000fe20000000000 */
[----:B------:R-:W-:Y:S02]  /*14e0*/  IMAD.U32 R0, RZ, RZ, UR40 ;  /* 0x00000028ff007e24 */ /* 0x000fe4000f8e00ff */
[----:B------:R-:W-:-:S03]  /*14f0*/  IMAD.U32 R3, RZ, RZ, UR41 ;  /* 0x00000029ff037e24 */ /* 0x000fc6000f8e00ff */
[----:B------:R-:W-:Y:S01]  /*1500*/  SHF.L.U32 R0, R0, 0x1f, RZ ;  /* 0x0000001f00007819 */ /* 0x000fe200000006ff */
[----:B0-----:R-:W-:-:S06]  /*1510*/  ULEA UR4, UR5, UR4, 0x18 ;  /* 0x0000000405047291 */ /* 0x001fcc000f8ec03f */
[----:B------:R-:W-:-:S04]  /*1520*/  IMAD.U32 R6, RZ, RZ, UR4 ;  /* 0x00000004ff067e24 */ /* 0x000fc8000f8e00ff */
[----:B------:R-:W-:-:S04]  /*1530*/  IMAD R3, R3, 0x8, R6 ;  /* 0x0000000803037824 */ /* 0x000fc800078e0206 */
[----:B------:R0:W1:Y:S01]  /*1540*/  SYNCS.PHASECHK.TRANS64.TRYWAIT P1, [R3+URZ], R0 ;  /* 0x00000000030075a7 */ /* 0x000062000802017f */
[----:B------:R-:W-:Y:S05]  /*1550*/  @!P0 BRA `(.L_x_16) ;  /* 0x0000000000048947 */ /* 0x000fea0003800000 */
[----:B------:R-:W-:Y:S01]  /*1560*/  BPT.TRAP 0x1 ;  /* 0x000000040000795c */ /* 0x000fe20000300000 */
.L_x_16:
[----:B------:R-:W-:-:S05]  /*1570*/  IMAD.U32 R4, RZ, RZ, UR44 ;  /* 0x0000002cff047e24 */ /* 0x000fca000f8e00ff */
[----:B------:R-:W-:Y:S01]  /*1580*/  ISETP.GE.AND P2, PT, R4, 0x1, PT ;  /* 0x000000010400780c */ /* 0x000fe20003f46270 */
[----:B-1----:R-:W-:-:S12]  /*1590*/  @P1 BRA `(.L_x_17) ;  /* 0x0000000000081947 */ /* 0x002fd80003800000 */
[----:B------:R-:W1:Y:S02]  /*15a0*/  SYNCS.PHASECHK.TRANS64.TRYWAIT P1, [R3+URZ], R0 ;  /* 0x00000000030075a7 */ /* 0x000e64000802017f */
[----:B-1----:R-:W-:Y:S05]  /*15b0*/  @!P1 BRA `(.L_x_18) ;  /* 0x0000003800189947 */ /* 0x002fea0003800000 */
.L_x_17:
[----:B------:R-:W-:Y:S05]  /*15c0*/  WARPSYNC.ALL ;  /* 0x0000000000007948 */ /* 0x000fea0003800000 */
[----:B------:R-:W-:Y:S01]  /*15d0*/  R2UR UR4, R6 ;  /* 0x00000000060472ca */ /* 0x000fe200000e0000 */
[----:B------:R-:W-:Y:S01]  /*15e0*/  ULEA UR5, UR41, UR45, 0xa ;  /* 0x0000002d29057291 */ /* 0x000fe2000f8e503f */
[----:B------:R-:W-:Y:S01]  /*15f0*/  WARPGROUP.ARRIVE ;  /* 0x00000000000079c5 */ /* 0x000fe20000000000 */
[----:B------:R-:W-:Y:S01]  /*1600*/  UMOV UR9, 0x40000040 ;  /* 0x4000004000097882 */ /* 0x000fe20000000000 */
[----:B------:R-:W-:-:S04]  /*1610*/  UMOV UR11, 0x40000040 ;  /* 0x40000040000b7882 */ /* 0x000fc80000000000 */
[----:B------:R-:W-:-:S05]  /*1620*/  UMOV UR8, UR5 ;  /* 0x0000000500087c82 */ /* 0x000fca0008000000 */
[----:B------:R-:W-:-:S04]  /*1630*/  UIADD3 UR4, UR4, 0x2c180, URZ ;  /* 0x0002c18004047890 */ /* 0x000fc8000fffe03f */
[----:B------:R-:W-:-:S04]  /*1640*/  USHF.R.U32.HI UR4, URZ, 0x4, UR4 ;  /* 0x000000043f047899 */ /* 0x000fc80008011604 */
[----:B------:R-:W-:-:S04]  /*1650*/  ULOP3.LUT UR4, UR4, 0x3fff, URZ, 0xc0, !UPT ;  /* 0x00003fff04047892 */ /* 0x000fc8000f8ec03f */
[----:B------:R-:W-:-:S04]  /*1660*/  ULOP3.LUT UR4, UR4, 0x10000, URZ, 0xfc, !UPT ;  /* 0x0001000004047892 */ /* 0x000fc8000f8efc3f */
[----:B------:R-:W-:-:S07]  /*1670*/  ULEA UR6, UR41, UR4, 0x8 ;  /* 0x0000000429067291 */ /* 0x000fce000f8e403f */
[----:B------:R-:W-:Y:S02]  /*1680*/  UMOV UR10, UR6 ;  /* 0x00000006000a7c82 */ /* 0x000fe40008000000 */
[----:B------:R-:W-:Y:S01]  /*1690*/  IGMMA.64x32x32.S8.S8 R24, gdesc[UR8], RZ, !UPT, gsb0 ;  /* 0x01200000081879f1 */ /* 0x000fe2000c0410ff */
[----:B------:R-:W-:Y:S02]  /*16a0*/  UIADD3 UR8, UR5, 0x2, URZ ;  /* 0x0000000205087890 */ /* 0x000fe4000fffe03f */
[----:B------:R-:W-:Y:S01]  /*16b0*/  UIADD3 UR10, UR6, 0x2, URZ ;  /* 0x00000002060a7890 */ /* 0x000fe2000fffe03f */
[----:B------:R-:W-:Y:S01]  /*16c0*/  UMOV UR9, 0x40000040 ;  /* 0x4000004000097882 */ /* 0x000fe20000000000 */
[----:B------:R-:W-:Y:S01]  /*16d0*/  UMOV UR11, 0x40000040 ;  /* 0x40000040000b7882 */ /* 0x000fe20000000000 */
[----:B------:R-:W-:Y:S02]  /*16e0*/  WARPGROUP.DEPBAR.LE gsb0, 0x0 ;  /* 0x00008000000079c5 */ /* 0x000fe40000010000 */
[----:B------:R-:W-:-:S06]  /*16f0*/  WARPGROUP.ARRIVE ;  /* 0x00000000000079c5 */ /* 0x000fcc0000000000 */
[----:B------:R-:W-:Y:S01]  /*1700*/  IGMMA.64x32x32.S8.S8 R24, gdesc[UR8], R24, gsb0 ;  /* 0x01200000081879f1 */ /* 0x000fe20008041018 */
        /* <DEDUP_REMOVED lines=13> */
[----:B------:R-:W-:Y:S03]  /*17e0*/  IGMMA.64x32x32.S8.S8 R24, gdesc[UR8], R24, gsb0 ;  /* 0x01200000081879f1 */ /* 0x000fe60008041018 */
[----:B------:R-:W-:Y:S02]  /*17f0*/  WARPGROUP.DEPBAR.LE gsb0, 0x0 ;  /* 0x00008000000079c5 */ /* 0x000fe40000010000 */
[----:B------:R-:W-:Y:S05]  /*1800*/  @!P2 BRA `(.L_x_19) ;  /* 0x000000040024a947 */ /* 0x000fea0003800000 */
[----:B------:R-:W-:Y:S01]  /*1810*/  UIADD3 UR5, UR41, 0x1, URZ ;  /* 0x0000000129057890 */ /* 0x000fe2000fffe03f */
[----:B01----:R-:W-:Y:S02]  /*1820*/  IMAD.U32 R0, RZ, RZ, UR44 ;  /* 0x0000002cff007e24 */ /* 0x003fe4000f8e00ff */
[----:B------:R-:W-:Y:S01]  /*1830*/  IMAD.U32 R3, RZ, RZ, UR41 ;  /* 0x00000029ff037e24 */ /* 0x000fe2000f8e00ff */
[----:B------:R-:W-:-:S04]  /*1840*/  UISETP.NE.AND UP0, UPT, UR5, 0xb, UPT ;  /* 0x0000000b0500788c */ /* 0x000fc8000bf05270 */
[----:B------:R-:W-:Y:S02]  /*1850*/  USEL UR6, URZ, 0x1, UP0 ;  /* 0x000000013f067887 */ /* 0x000fe40008000000 */
[----:B------:R-:W-:Y:S02]  /*1860*/  USEL UR5, UR5, URZ, UP0 ;  /* 0x0000003f05057287 */ /* 0x000fe40008000000 */
[----:B------:R-:W-:-:S06]  /*1870*/  ULOP3.LUT UR6, UR40, UR6, URZ, 0x3c, !UPT ;  /* 0x0000000628067292 */ /* 0x000fcc000f8e3c3f */
[----:B------:R-:W-:-:S07]  /*1880*/  IMAD.U32 R7, RZ, RZ, UR6 ;  /* 0x00000006ff077e24 */ /* 0x000fce000f8e00ff */
.L_x_26:
[----:B0-----:R-:W-:Y:S05]  /*1890*/  @!P0 BRA `(.L_x_20) ;  /* 0x0000000000048947 */ /* 0x001fea0003800000 */
[----:B------:R-:W-:Y:S01]  /*18a0*/  BPT.TRAP 0x1 ;  /* 0x000000040000795c */ /* 0x000fe20000300000 */
.L_x_20:
[----:B------:R-:W0:Y:S01]  /*18b0*/  S2UR UR7, SR_CgaCtaId ;  /* 0x00000000000779c3 */ /* 0x000e220000008800 */
[----:B------:R-:W-:Y:S01]  /*18c0*/  UMOV UR6, 0x400 ;  /* 0x0000040000067882 */ /* 0x000fe20000000000 */
[----:B------:R-:W-:Y:S01]  /*18d0*/  IMAD.U32 R5, RZ, RZ, UR5 ;  /* 0x00000005ff057e24 */ /* 0x000fe2000f8e00ff */
[----:B------:R-:W-:Y:S01]  /*18e0*/  SHF.L.U32 R4, R7, 0x1f, RZ ;  /* 0x0000001f07047819 */ /* 0x000fe200000006ff */
[----:B0-----:R-:W-:-:S06]  /*18f0*/  ULEA UR6, UR7, UR6, 0x18 ;  /* 0x0000000607067291 */ /* 0x001fcc000f8ec03f */
[----:B------:R-:W-:-:S04]  /*1900*/  IMAD.U32 R6, RZ, RZ, UR6 ;  /* 0x00000006ff067e24 */ /* 0x000fc8000f8e00ff */
[----:B------:R-:W-:-:S04]  /*1910*/  IMAD R5, R5, 0x8, R6 ;  /* 0x0000000805057824 */ /* 0x000fc800078e0206 */
[----:B------:R0:W1:Y:S01]  /*1920*/  SYNCS.PHASECHK.TRANS64.TRYWAIT P1, [R5+URZ], R4 ;  /* 0x00000004050075a7 */ /* 0x000062000802017f */
[----:B------:R-:W-:Y:S05]  /*1930*/  @!P0 BRA `(.L_x_21) ;  /* 0x0000000000048947 */ /* 0x000fea0003800000 */
[----:B------:R-:W-:Y:S01]  /*1940*/  BPT.TRAP 0x1 ;  /* 0x000000040000795c */ /* 0x000fe20000300000 */
.L_x_21:
[----:B-1----:R-:W-:Y:S05]  /*1950*/  @P1 BRA `(.L_x_22) ;  /* 0x0000000000081947 */ /* 0x002fea0003800000 */
[----:B------:R-:W1:Y:S02]  /*1960*/  SYNCS.PHASECHK.TRANS64.TRYWAIT P1, [R5+URZ], R4 ;  /* 0x00000004050075a7 */ /* 0x000e64000802017f */
[----:B-1----:R-:W-:Y:S05]  /*1970*/  @!P1 BRA `(.L_x_23) ;  /* 0x00000034003c9947 */ /* 0x002fea0003800000 */
.L_x_22:
[----:B------:R-:W-:Y:S01]  /*1980*/  ULEA UR6, UR5, UR45, 0xa ;  /* 0x0000002d05067291 */ /* 0x000fe2000f8e503f */
[----:B------:R-:W-:Y:S01]  /*1990*/  WARPGROUP.ARRIVE ;  /* 0x00000000000079c5 */ /* 0x000fe20000000000 */
[----:B------:R-:W-:Y:S01]  /*19a0*/  ULEA UR7, UR5, UR4, 0x8 ;  /* 0x0000000405077291 */ /* 0x000fe2000f8e403f */
[----:B------:R-:W-:Y:S01]  /*19b0*/  UMOV UR9, 0x40000040 ;  /* 0x4000004000097882 */ /* 0x000fe20000000000 */
[----:B------:R-:W-:-:S03]  /*19c0*/  UMOV UR11, 0x40000040 ;  /* 0x40000040000b7882 */ /* 0x000fc60000000000 */
[----:B------:R-:W-:Y:S02]  /*19d0*/  UMOV UR8, UR6 ;  /* 0x0000000600087c82 */ /* 0x000fe40008000000 */
[----:B------:R-:W-:Y:S02]  /*19e0*/  UMOV UR10, UR7 ;  /* 0x00000007000a7c82 */ /* 0x000fe40008000000 */
[----:B------:R-:W-:Y:S01]  /*19f0*/  IGMMA.64x32x32.S8.S8 R24, gdesc[UR8], R24, gsb0 ;  /* 0x01200000081879f1 */ /* 0x000fe20008041018 */
[----:B------:R-:W-:Y:S02]  /*1a00*/  UIADD3 UR8, UR6, 0x2, URZ ;  /* 0x0000000206087890 */ /* 0x000fe4000fffe03f */
[----:B------:R-:W-:Y:S01]  /*1a10*/  UIADD3 UR10, UR7, 0x2, URZ ;  /* 0x00000002070a7890 */ /* 0x000fe2000fffe03f */
[----:B------:R-:W-:Y:S01]  /*1a20*/  UMOV UR9, 0x40000040 ;  /* 0x4000004000097882 */ /* 0x000fe20000000000 */
[----:B------:R-:W-:Y:S01]  /*1a30*/  UMOV UR11, 0x40000040 ;  /* 0x40000040000b7882 */ /* 0x000fe20000000000 */
[----:B------:R-:W-:-:S02]  /*1a40*/  WARPGROUP.DEPBAR.LE gsb0, 0x0 ;  /* 0x00008000000079c5 */ /* 0x000fc40000010000 */
        /* <DEDUP_REMOVED lines=18> */
[----:B------:R-:W-:Y:S01]  /*1b70*/  BPT.TRAP 0x1 ;  /* 0x000000040000795c */ /* 0x000fe20000300000 */
.L_x_24:
[----:B01----:R-:W-:Y:S01]  /*1b80*/  IMAD R4, R3, 0x8, R6 ;  /* 0x0000000803047824 */ /* 0x003fe200078e0206 */
[----:B------:R-:W-:-:S03]  /*1b90*/  ISETP.GT.U32.AND P1, PT, R18, 0x1, PT ;  /* 0x000000011200780c */ /* 0x000fc60003f24070 */
[----:B------:R-:W-:-:S05]  /*1ba0*/  VIADD R4, R4, 0x58 ;  /* 0x0000005804047836 */ /* 0x000fca0000000000 */
[----:B------:R-:W-:-:S04]  /*1bb0*/  PRMT R4, RZ, 0x654, R4 ;  /* 0x00000654ff047816 */ /* 0x000fc80000000004 */
[----:B------:R0:W-:Y:S01]  /*1bc0*/  SYNCS.ARRIVE.TRANS64.RED.A1T0 RZ, [R4+URZ], RZ ;  /* 0x000000ff04ff79a7 */ /* 0x0001e2000810043f */
[----:B------:R-:W-:Y:S05]  /*1bd0*/  @P1 BRA `(.L_x_25) ;  /* 0x0000000000041947 */ /* 0x000fea0003800000 */
[----:B------:R-:W-:Y:S01]  /*1be0*/  BPT.TRAP 0x1 ;  /* 0x000000040000795c */ /* 0x000fe20000300000 */
.L_x_25:
[----:B------:R-:W-:Y:S01]  /*1bf0*/  UIADD3 UR5, UR5, 0x1, URZ ;  /* 0x0000000105057890 */ /* 0x000fe2000fffe03f */
[C---:B------:R-:W-:Y:S01]  /*1c00*/  ISETP.GT.AND P2, PT, R0.reuse, 0x1, PT ;  /* 0x000000010000780c */ /* 0x040fe20003f44270 */
[----:B------:R-:W-:Y:S02]  /*1c10*/  VIADD R3, R3, 0x1 ;  /* 0x0000000103037836 */ /* 0x000fe40000000000 */
[----:B------:R-:W-:Y:S01]  /*1c20*/  UISETP.NE.AND UP0, UPT, UR5, 0xb, UPT ;  /* 0x0000000b0500788c */ /* 0x000fe2000bf05270 */
[----:B------:R-:W-:Y:S02]  /*1c30*/  VIADD R0, R0, 0xffffffff ;  /* 0xffffffff00007836 */ /* 0x000fe40000000000 */
[C---:B------:R-:W-:Y:S01]  /*1c40*/  ISETP.NE.AND P1, PT, R3.reuse, 0xb, PT ;  /* 0x0000000b0300780c */ /* 0x040fe20003f25270 */
[----:B------:R-:W-:Y:S02]  /*1c50*/  USEL UR6, URZ, 0x1, UP0 ;  /* 0x000000013f067887 */ /* 0x000fe40008000000 */
[----:B------:R-:W-:Y:S01]  /*1c60*/  USEL UR5, UR5, URZ, UP0 ;  /* 0x0000003f05057287 */ /* 0x000fe20008000000 */
[----:B------:R-:W-:-:S03]  /*1c70*/  SEL R3, R3, RZ, P1 ;  /* 0x000000ff03037207 */ /* 0x000fc60000800000 */
[----:B------:R-:W-:Y:S01]  /*1c80*/  LOP3.LUT R7, R7, UR6, RZ, 0x3c, !PT ;  /* 0x0000000607077c12 */ /* 0x000fe2000f8e3cff */
[----:B------:R-:W-:Y:S07]  /*1c90*/  @P2 BRA `(.L_x_26) ;  /* 0xfffffff800fc2947 */ /* 0x000fee000383ffff */
.L_x_19:
[----:B01----:R-:W0:Y:S02]  /*1ca0*/  LDC R0, c[0x0][0x28c] ;  /* 0x0000a300ff007b82 */ /* 0x003e240000000800 */
[----:B0-----:R-:W-:-:S13]  /*1cb0*/  ISETP.GE.AND P1, PT, R0, 0x1, PT ;  /* 0x000000010000780c */ /* 0x001fda0003f26270 */
[----:B------:R-:W-:Y:S05]  /*1cc0*/  @!P1 BRA `(.L_x_27) ;  /* 0x0000000000389947 */ /* 0x000fea0003800000 */
[----:B------:R-:W-:Y:S05]  /*1cd0*/  @!P0 BRA `(.L_x_28) ;  /* 0x0000000000048947 */ /* 0x000fea0003800000 */
[----:B------:R-:W-:Y:S01]  /*1ce0*/  BPT.TRAP 0x1 ;  /* 0x000000040000795c */ /* 0x000fe20000300000 */
.L_x_28:
[----:B------:R-:W-:Y:S01]  /*1cf0*/  UIADD3 UR6, UR44, UR41, URZ ;  /* 0x000000292c067290 */ /* 0x000fe2000fffe03f */
[----:B------:R-:W-:-:S03]  /*1d00*/  ISETP.GT.U32.AND P0, PT, R18, 0x1, PT ;  /* 0x000000011200780c */ /* 0x000fc60003f04070 */
[----:B------:R-:W-:-:S04]  /*1d10*/  UIMAD.WIDE.U32 UR4, UR6, -0x45d1745d, URZ ;  /* 0xba2e8ba3060478a5 */ /* 0x000fc8000f8e003f */
[----:B------:R-:W-:-:S04]  /*1d20*/  USHF.R.U32.HI UR4, URZ, 0x3, UR5 ;  /* 0x000000033f047899 */ /* 0x000fc80008011605 */
[----:B------:R-:W-:-:S06]  /*1d30*/  UIMAD UR6, UR4, -0xb, UR6 ;  /* 0xfffffff5040678a4 */ /* 0x000fcc000f8e0206 */
[----:B------:R-:W-:-:S04]  /*1d40*/  IMAD.U32 R3, RZ, RZ, UR6 ;  /* 0x00000006ff037e24 */ /* 0x000fc8000f8e00ff */
[----:B------:R-:W-:-:S04]  /*1d50*/  IMAD R0, R3, 0x8, R6 ;  /* 0x0000000803007824 */ /* 0x000fc800078e0206 */
[----:B------:R-:W-:-:S05]  /*1d60*/  VIADD R0, R0, 0x58 ;  /* 0x0000005800007836 */ /* 0x000fca0000000000 */
[----:B------:R-:W-:-:S04]  /*1d70*/  PRMT R0, RZ, 0x654, R0 ;  /* 0x00000654ff007816 */ /* 0x000fc80000000000 */
[----:B------:R0:W-:Y:S01]  /*1d80*/  SYNCS.ARRIVE.TRANS64.RED.A1T0 RZ, [R0+URZ], RZ ;  /* 0x000000ff00ff79a7 */ /* 0x0001e2000810043f */
[----:B------:R-:W-:Y:S05]  /*1d90*/  @P0 BRA `(.L_x_27) ;  /* 0x0000000000040947 */ /* 0x000fea0003800000 */
[----:B------:R-:W-:Y:S01]  /*1da0*/  BPT.TRAP 0x1 ;  /* 0x000000040000795c */ /* 0x000fe20000300000 */
.L_x_27:
[----:B------:R-:W-:Y:S01]  /*1db0*/  IMAD.SHL.U32 R48, R48, 0x20, RZ ;  /* 0x0000002030307824 */ /* 0x000fe200078e00ff */
[----:B------:R-:W-:Y:S01]  /*1dc0*/  UIADD3 UR41, UR43, UR41, URZ ;  /* 0x000000292b297290 */ /* 0x000fe2000fffe03f */
[----:B------:R-:W-:Y:S01]  /*1dd0*/  IMAD.SHL.U32 R3, R47, 0x80, RZ ;  /* 0x000000802f037824 */ /* 0x000fe200078e00ff */
[----:B------:R-:W-:Y:S01]  /*1de0*/  ULDC UR7, c[0x0][0x288] ;  /* 0x0000a20000077ab9 */ /* 0x000fe20000000800 */
[----:B------:R-:W-:Y:S01]  /*1df0*/  ULDC UR10, c[0x0][0x284] ;  /* 0x0000a100000a7ab9 */ /* 0x000fe20000000800 */
[----:B------:R-:W-:Y:S01]  /*1e00*/  UISETP.GT.U32.AND UP0, UPT, UR41, 0xa, UPT ;  /* 0x0000000a2900788c */ /* 0x000fe2000bf04070 */
[C---:B------:R-:W-:Y:S01]  /*1e10*/  ISETP.GE.AND P0, PT, R48.reuse, UR7, PT ;  /* 0x0000000730007c0c */ /* 0x040fe2000bf06270 */
[----:B------:R-:W-:Y:S01]  /*1e20*/  UISETP.GE.U32.AND UP1, UPT, UR43, 0xb, UPT ;  /* 0x0000000b2b00788c */ /* 0x000fe2000bf26070 */
[----:B------:R-:W-:Y:S01]  /*1e30*/  SHF.R.S32.HI R20, RZ, 0x1f, R49 ;  /* 0x0000001fff147819 */ /* 0x000fe20000011431 */
[----:B------:R-:W-:Y:S01]  /*1e40*/  UISETP.LT.U32.AND UP0, UPT, UR43, 0xb, UP0 ;  /* 0x0000000b2b00788c */ /* 0x000fe20008701070 */
[----:B------:R-:W-:Y:S01]  /*1e50*/  ISETP.GE.OR P0, PT, R3, UR10, P0 ;  /* 0x0000000a03007c0c */ /* 0x000fe20008706670 */
[----:B------:R-:W-:Y:S01]  /*1e60*/  UIMAD.WIDE.U32 UR4, UR41, -0x45d1745d, URZ ;  /* 0xba2e8ba3290478a5 */ /* 0x000fe2000f8e003f */
[----:B------:R-:W-:Y:S01]  /*1e70*/  LOP3.LUT R6, R48, 0x6, R42, 0xf8, !PT ;  /* 0x0000000630067812 */ /* 0x000fe200078ef82a */
[----:B------:R-:W-:Y:S01]  /*1e80*/  USEL UR6, URZ, 0x1, !UP0 ;  /* 0x000000013f067887 */ /* 0x000fe2000c000000 */
[----:B------:R-:W-:-:S02]  /*1e90*/  ULDC.64 UR8, c[0x0][0x5d0] ;  /* 0x0001740000087ab9 */ /* 0x000fc40000000a00 */
[----:B------:R-:W-:Y:S01]  /*1ea0*/  SHF.R.S32.HI R7, RZ, 0x1f, R6 ;  /* 0x0000001fff077819 */ /* 0x000fe20000011406 */
[----:B0-----:R-:W-:Y:S01]  /*1eb0*/  IMAD R0, R20, UR8, RZ ;  /* 0x0000000814007c24 */ /* 0x001fe2000f8e02ff */
[----:B------:R-:W-:Y:S02]  /*1ec0*/  USHF.R.U32.HI UR4, URZ, 0x3, UR5 ;  /* 0x000000033f047899 */ /* 0x000fe40008011605 */
[----:B------:R-:W-:Y:S01]  /*1ed0*/  ULOP3.LUT UR40, UR40, UR6, URZ, 0x3c, !UPT ;  /* 0x0000000628287292 */ /* 0x000fe2000f8e3c3f */
[C---:B------:R-:W-:Y:S01]  /*1ee0*/  IMAD R9, R49.reuse, UR9, R0 ;  /* 0x0000000931097c24 */ /* 0x040fe2000f8e0200 */
[----:B------:R-:W-:Y:S01]  /*1ef0*/  UIMAD UR41, UR4, -0xb, UR41 ;  /* 0xfffffff5042978a4 */ /* 0x000fe2000f8e0229 */
[----:B------:R-:W-:Y:S01]  /*1f00*/  IMAD.WIDE.U32 R4, R49, UR8, R6 ;  /* 0x0000000831047c25 */ /* 0x000fe2000f8e0006 */
[----:B------:R-:W-:-:S03]  /*1f10*/  @UP1 ULOP3.LUT UR40, UR40, 0x1, UR4, 0x78, !UPT ;  /* 0x0000000128281892 */ /* 0x000fc6000f8e7804 */
[----:B------:R-:W-:Y:S02]  /*1f20*/  IMAD.IADD R5, R5, 0x1, R9 ;  /* 0x0000000105057824 */ /* 0x000fe400078e0209 */
[----:B------:R-:W-:Y:S01]  /*1f30*/  IMAD.MOV.U32 R0, RZ, RZ, -0x1 ;  /* 0xffffffffff007424 */ /* 0x000fe200078e00ff */
[----:B------:R-:W-:Y:S06]  /*1f40*/  @P0 BRA `(.L_x_29) ;  /* 0x0000000c00ac0947 */ /* 0x000fec0003800000 */
[----:B------:R-:W0:Y:S01]  /*1f50*/  LDC.64 R14, c[0x0][0x5c8] ;  /* 0x00017200ff0e7b82 */ /* 0x000e220000000a00 */
[----:B------:R-:W-:Y:S01]  /*1f60*/  IMAD.WIDE R10, R47, 0x80, R22 ;  /* 0x000000802f0a7825 */ /* 0x000fe200078e0216 */
[----:B------:R-:W-:Y:S01]  /*1f70*/  ULDC.64 UR4, c[0x0][0x5c0] ;  /* 0x0001700000047ab9 */ /* 0x000fe20000000a00 */
[----:B------:R-:W-:Y:S02]  /*1f80*/  BSSY B0, `(.L_x_29) ;  /* 0x00000e7000007945 */ /* 0x000fe40003800000 */
[----:B------:R-:W-:Y:S02]  /*1f90*/  IMAD.IADD R54, R46, 0x1, -R3 ;  /* 0x000000012e367824 */ /* 0x000fe400078e0a03 */
[----:B------:R-:W-:Y:S02]  /*1fa0*/  IMAD.IADD R48, R41, 0x1, -R48 ;  /* 0x0000000129307824 */ /* 0x000fe400078e0a30 */
[-C--:B0-----:R-:W-:Y:S02]  /*1fb0*/  IMAD R8, R11, R14.reuse, RZ ;  /* 0x0000000e0b087224 */ /* 0x081fe400078e02ff */
[----:B------:R-:W-:-:S04]  /*1fc0*/  IMAD.WIDE.U32 R4, R10, R14, R4 ;  /* 0x0000000e0a047225 */ /* 0x000fc800078e0004 */
[----:B------:R-:W-:Y:S01]  /*1fd0*/  IMAD R9, R10, R15, R8 ;  /* 0x0000000f0a097224 */ /* 0x000fe200078e0208 */
[----:B------:R-:W-:-:S03]  /*1fe0*/  IADD3 R12, P0, R4, UR4, RZ ;  /* 0x00000004040c7c10 */ /* 0x000fc6000ff1e0ff */
[----:B------:R-:W-:Y:S01]  /*1ff0*/  IMAD.IADD R9, R5, 0x1, R9 ;  /* 0x0000000105097824 */ /* 0x000fe200078e0209 */
[----:B------:R-:W-:-:S04]  /*2000*/  LEA R4, P1, R14, R12, 0x3 ;  /* 0x0000000c0e047211 */ /* 0x000fc800078218ff */
[----:B------:R-:W-:Y:S02]  /*2010*/  IADD3.X R13, R9, UR5, RZ, P0, !PT ;  /* 0x00000005090d7c10 */ /* 0x000fe400087fe4ff */
[----:B-----5:R-:W-:Y:S02]  /*2020*/  ISETP.NE.AND P0, PT, R40, RZ, PT ;  /* 0x000000ff2800720c */ /* 0x020fe40003f05270 */
[----:B------:R-:W-:-:S11]  /*2030*/  LEA.HI.X R5, R14, R13, R15, 0x3, P1 ;  /* 0x0000000d0e057211 */ /* 0x000fd600008f1c0f */
[----:B------:R-:W-:Y:S05]  /*2040*/  @!P0 BRA `(.L_x_30) ;  /* 0x0000000800a08947 */ /* 0x000fea0003800000 */
[----:B------:R-:W0:Y:S01]  /*2050*/  LDC.64 R50, c[0x0][0x5b0] ;  /* 0x00016c00ff327b82 */ /* 0x000e220000000a00 */
[----:B------:R-:W-:Y:S01]  /*2060*/  ULDC.64 UR4, c[0x0][0x5b8] ;  /* 0x00016e0000047ab9 */ /* 0x000fe20000000a00 */
[----:B------:R-:W-:Y:S01]  /*2070*/  ISETP.GE.AND P1, PT, R54, 0x1, PT ;  /* 0x000000013600780c */ /* 0x000fe20003f26270 */
[----:B------:R-:W-:Y:S01]  /*2080*/  IMAD R8, R20, UR4, RZ ;  /* 0x0000000414087c24 */ /* 0x000fe2000f8e02ff */
[----:B------:R-:W-:Y:S01]  /*2090*/  BSSY B1, `(.L_x_31) ;  /* 0x000000e000017945 */ /* 0x000fe20003800000 */
[C---:B------:R-:W-:Y:S01]  /*20a0*/  IMAD.WIDE.U32 R14, R49.reuse, UR4, R6 ;  /* 0x00000004310e7c25 */ /* 0x040fe2000f8e0006 */
[----:B------:R-:W-:Y:S02]  /*20b0*/  ISETP.LT.OR P5, PT, R48, 0x1, !P1 ;  /* 0x000000013000780c */ /* 0x000fe40004fa1670 */
[----:B------:R-:W1:Y:S01]  /*20c0*/  LDC.64 R52, c[0x0][0x5a8] ;  /* 0x00016a00ff347b82 */ /* 0x000e620000000a00 */
[----:B------:R-:W-:Y:S02]  /*20d0*/  IMAD R9, R49, UR5, R8 ;  /* 0x0000000531097c24 */ /* 0x000fe4000f8e0208 */
[----:B------:R-:W-:-:S02]  /*20e0*/  IMAD.MOV.U32 R8, RZ, RZ, R14 ;  /* 0x000000ffff087224 */ /* 0x000fc400078e000e */
[----:B------:R-:W-:Y:S02]  /*20f0*/  IMAD.IADD R9, R15, 0x1, R9 ;  /* 0x000000010f097824 */ /* 0x000fe400078e0209 */
[-C--:B0-----:R-:W-:Y:S02]  /*2100*/  IMAD R3, R11, R50.reuse, RZ ;  /* 0x000000320b037224 */ /* 0x081fe400078e02ff */
[----:B------:R-:W-:-:S04]  /*2110*/  IMAD.WIDE.U32 R6, R10, R50, R8 ;  /* 0x000000320a067225 */ /* 0x000fc800078e0008 */
[----:B------:R-:W-:Y:S01]  /*2120*/  IMAD R47, R10, R51, R3 ;  /* 0x000000330a2f7224 */ /* 0x000fe200078e0203 */
[----:B-1----:R-:W-:-:S04]  /*2130*/  IADD3 R20, P0, R6, R52, RZ ;  /* 0x0000003406147210 */ /* 0x002fc80007f1e0ff */
[----:B------:R-:W-:Y:S01]  /*2140*/  IADD3.X R21, R53, R7, R47, P0, !PT ;  /* 0x0000000735157210 */ /* 0x000fe200007fe42f */
[----:B------:R-:W-:Y:S08]  /*2150*/  @P5 BRA `(.L_x_32) ;  /* 0x0000000000045947 */ /* 0x000ff00003800000 */
[----:B------:R0:W5:Y:S02]  /*2160*/  LDG.E.U8 R45, desc[UR38][R20.64] ;  /* 0x00000026142d7981 */ /* 0x000164000c1e1100 */
.L_x_32:
[----:B------:R-:W-:Y:S05]  /*2170*/  BSYNC B1 ;  /* 0x0000000000017941 */ /* 0x000fea0003800000 */
.L_x_31:
[----:B-----5:R-:W-:Y:S01]  /*2180*/  LOP3.LUT R3, R45, 0xffff, RZ, 0xc0, !PT ;  /* 0x0000ffff2d037812 */ /* 0x020fe200078ec0ff */
[C---:B------:R-:W-:Y:S01]  /*2190*/  IMAD.SHL.U32 R6, R50.reuse, 0x8, RZ ;  /* 0x0000000832067824 */ /* 0x040fe200078e00ff */
[----:B------:R-:W-:Y:S01]  /*21a0*/  SHF.L.U64.HI R7, R50, 0x3, R51 ;  /* 0x0000000332077819 */ /* 0x000fe20000010233 */
[----:B------:R-:W-:Y:S01]  /*21b0*/  BSSY B1, `(.L_x_33) ;  /* 0x000000e000017945 */ /* 0x000fe20003800000 */
[----:B------:R-:W-:Y:S02]  /*21c0*/  PRMT R3, R3, 0x8880, RZ ;  /* 0x0000888003037816 */ /* 0x000fe400000000ff */
[----:B------:R-:W-:Y:S01]  /*21d0*/  ISETP.LT.OR P2, PT, R48, 0x2, !P1 ;  /* 0x000000023000780c */ /* 0x000fe20004f41670 */
[----:B------:R-:W-:Y:S01]  /*21e0*/  IMAD.WIDE.U32 R6, R10, R50, R6 ;  /* 0x000000320a067225 */ /* 0x000fe200078e0006 */
[----:B------:R-:W-:-:S03]  /*21f0*/  ISETP.GE.AND P0, PT, R54, 0x9, PT ;  /* 0x000000093600780c */ /* 0x000fc60003f06270 */
[----:B------:R-:W-:Y:S01]  /*2200*/  IMAD R10, R3, R40, RZ ;  /* 0x00000028030a7224 */ /* 0x000fe200078e02ff */
[----:B------:R-:W-:Y:S01]  /*2210*/  IADD3 R14, P3, P4, R14, R52, R6 ;  /* 0x000000340e0e7210 */ /* 0x000fe20007c7e006 */
[----:B------:R-:W-:Y:S02]  /*2220*/  IMAD.IADD R6, R47, 0x1, R7 ;  /* 0x000000012f067824 */ /* 0x000fe400078e0207 */
[----:B------:R-:W-:-:S05]  /*2230*/  @!P5 IMAD R3, R24, R19, R10 ;  /* 0x000000131803d224 */ /* 0x000fca00078e020a */
[----:B------:R1:W-:Y:S01]  /*2240*/  @!P5 STG.E.U8 desc[UR38][R12.64], R3 ;  /* 0x000000030c00d986 */ /* 0x0003e2000c101126 */
[----:B------:R-:W-:Y:S05]  /*2250*/  @P2 BRA `(.L_x_34) ;  /* 0x00000000000c2947 */ /* 0x000fea0003800000 */
[----:B------:R-:W1:Y:S02]  /*2260*/  LDG.E.U8 R45, desc[UR38][R20.64+0x1] ;  /* 0x00000126142d7981 */ /* 0x000e64000c1e1100 */
[----:B-1----:R-:W-:-:S05]  /*2270*/  PRMT R3, R45, 0x8880, RZ ;  /* 0x000088802d037816 */ /* 0x002fca00000000ff */
[----:B------:R-:W-:-:S07]  /*2280*/  IMAD R10, R3, R40, RZ ;  /* 0x00000028030a7224 */ /* 0x000fce00078e02ff */
.L_x_34:
[----:B------:R-:W-:Y:S05]  /*2290*/  BSYNC B1 ;  /* 0x0000000000017941 */ /* 0x000fea0003800000 */
.L_x_33:
[C---:B------:R-:W-:Y:S01]  /*22a0*/  ISETP.LT.OR P5, PT, R48.reuse, 0x1, !P0 ;  /* 0x000000013000780c */ /* 0x040fe200047a1670 */
[----:B------:R-:W-:Y:S01]  /*22b0*/  @!P2 IMAD R25, R25, R19, R10 ;  /* 0x000000131919a224 */ /* 0x000fe200078e020a */
[----:B------:R-:W-:Y:S01]  /*22c0*/  BSSY B1, `(.L_x_35) ;  /* 0x000000a000017945 */ /* 0x000fe20003800000 */
[----:B------:R-:W-:Y:S02]  /*22d0*/  IADD3.X R15, R9, R53, R6, P3, P4 ;  /* 0x00000035090f7210 */ /* 0x000fe40001fe8406 */
[C---:B------:R-:W-:Y:S01]  /*22e0*/  ISETP.LT.OR P3, PT, R48.reuse, 0x2, !P0 ;  /* 0x000000023000780c */ /* 0x040fe20004761670 */
[----:B------:R2:W-:Y:S01]  /*22f0*/  @!P2 STG.E.U8 desc[UR38][R12.64+0x1], R25 ;  /* 0x000001190c00a986 */ /* 0x0005e2000c101126 */
[C---:B------:R-:W-:Y:S02]  /*2300*/  ISETP.LT.OR P4, PT, R48.reuse, 0x9, !P1 ;  /* 0x000000093000780c */ /* 0x040fe40004f81670 */
[----:B------:R-:W-:-:S04]  /*2310*/  ISETP.LT.OR P2, PT, R48, 0xa, !P1 ;  /* 0x0000000a3000780c */ /* 0x000fc80004f41670 */
[----:B------:R-:W-:Y:S09]  /*2320*/  @P5 BRA `(.L_x_36) ;  /* 0x00000000000c5947 */ /* 0x000ff20003800000 */
[----:B------:R-:W1:Y:S02]  /*2330*/  LDG.E.U8 R45, desc[UR38][R14.64] ;  /* 0x000000260e2d7981 */ /* 0x000e64000c1e1100 */
[----:B-1----:R-:W-:-:S05]  /*2340*/  PRMT R3, R45, 0x8880, RZ ;  /* 0x000088802d037816 */ /* 0x002fca00000000ff */
[----:B------:R-:W-:-:S07]  /*2350*/  IMAD R10, R3, R40, RZ ;  /* 0x00000028030a7224 */ /* 0x000fce00078e02ff */
.L_x_36:
[----:B------:R-:W-:Y:S05]  /*2360*/  BSYNC B1 ;  /* 0x0000000000017941 */ /* 0x000fea0003800000 */
.L_x_35:
[----:B-1----:R-:W-:Y:S01]  /*2370*/  @!P5 IMAD R3, R26, R19, R10 ;  /* 0x000000131a03d224 */ /* 0x002fe200078e020a */
[----:B------:R-:W-:Y:S04]  /*2380*/  BSSY B1, `(.L_x_37) ;  /* 0x0000006000017945 */ /* 0x000fe80003800000 */
[----:B------:R1:W-:Y:S01]  /*2390*/  @!P5 STG.E.U8 desc[UR38][R4.64], R3 ;  /* 0x000000030400d986 */ /* 0x0003e2000c101126 */
[----:B------:R-:W-:Y:S05]  /*23a0*/  @P3 BRA `(.L_x_38) ;  /* 0x00000000000c3947 */ /* 0x000fea0003800000 */
[----:B------:R-:W1:Y:S02]  /*23b0*/  LDG.E.U8 R45, desc[UR38][R14.64+0x1] ;  /* 0x000001260e2d7981 */ /* 0x000e64000c1e1100 */
[----:B-1----:R-:W-:-:S05]  /*23c0*/  PRMT R3, R45, 0x8880, RZ ;  /* 0x000088802d037816 */ /* 0x002fca00000000ff */
[----:B------:R-:W-:-:S07]  /*23d0*/  IMAD R10, R3, R40, RZ ;  /* 0x00000028030a7224 */ /* 0x000fce00078e02ff */
.L_x_38:
[----:B------:R-:W-:Y:S05]  /*23e0*/  BSYNC B1 ;  /* 0x0000000000017941 */ /* 0x000fea0003800000 */
.L_x_37:
[----:B------:R-:W-:Y:S01]  /*23f0*/  @!P3 IMAD R27, R27, R19, R10 ;  /* 0x000000131b1bb224 */ /* 0x000fe200078e020a */
[----:B------:R-:W-:Y:S04]  /*2400*/  BSSY B1, `(.L_x_39) ;  /* 0x0000006000017945 */ /* 0x000fe80003800000 */
[----:B------:R3:W-:Y:S01]  /*2410*/  @!P3 STG.E.U8 desc[UR38][R4.64+0x1], R27 ;  /* 0x0000011b0400b986 */ /* 0x0007e2000c101126 */
[----:B------:R-:W-:Y:S05]  /*2420*/  @P4 BRA `(.L_x_40) ;  /* 0x00000000000c4947 */ /* 0x000fea0003800000 */
[----:B------:R-:W1:Y:S02]  /*2430*/  LDG.E.U8 R45, desc[UR38][R20.64+0x8] ;  /* 0x00000826142d7981 */ /* 0x000e64000c1e1100 */
[----:B-1----:R-:W-:-:S05]  /*2440*/  PRMT R3, R45, 0x8880, RZ ;  /* 0x000088802d037816 */ /* 0x002fca00000000ff */
[----:B------:R-:W-:-:S07]  /*2450*/  IMAD R10, R3, R40, RZ ;  /* 0x00000028030a7224 */ /* 0x000fce00078e02ff */
.L_x_40:
[----:B------:R-:W-:Y:S05]  /*2460*/  BSYNC B1 ;  /* 0x0000000000017941 */ /* 0x000fea0003800000 */
.L_x_39:
[----:B-1----:R-:W-:Y:S01]  /*2470*/  @!P4 IMAD R3, R28, R19, R10 ;  /* 0x000000131c03c224 */ /* 0x002fe200078e020a */
[----:B------:R-:W-:Y:S04]  /*2480*/  BSSY B1, `(.L_x_41) ;  /* 0x0000006000017945 */ /* 0x000fe80003800000 */
[----:B------:R1:W-:Y:S01]  /*2490*/  @!P4 STG.E.U8 desc[UR38][R12.64+0x8], R3 ;  /* 0x000008030c00c986 */ /* 0x0003e2000c101126 */
[----:B------:R-:W-:Y:S05]  /*24a0*/  @P2 BRA `(.L_x_42) ;  /* 0x00000000000c2947 */ /* 0x000fea0003800000 */
[----:B------:R-:W1:Y:S02]  /*24b0*/  LDG.E.U8 R45, desc[UR38][R20.64+0x9] ;  /* 0x00000926142d7981 */ /* 0x000e64000c1e1100 */
[----:B-1----:R-:W-:-:S05]  /*24c0*/  PRMT R3, R45, 0x8880, RZ ;  /* 0x000088802d037816 */ /* 0x002fca00000000ff */
[----:B------:R-:W-:-:S07]  /*24d0*/  IMAD R10, R3, R40, RZ ;  /* 0x00000028030a7224 */ /* 0x000fce00078e02ff */
.L_x_42:
[----:B------:R-:W-:Y:S05]  /*24e0*/  BSYNC B1 ;  /* 0x0000000000017941 */ /* 0x000fea0003800000 */
.L_x_41:
[C---:B------:R-:W-:Y:S01]  /*24f0*/  ISETP.LT.OR P4, PT, R48.reuse, 0x9, !P0 ;  /* 0x000000093000780c */ /* 0x040fe20004781670 */
[----:B------:R-:W-:Y:S01]  /*2500*/  @!P2 IMAD R29, R29, R19, R10 ;  /* 0x000000131d1da224 */ /* 0x000fe200078e020a */
[----:B------:R-:W-:Y:S01]  /*2510*/  BSSY B1, `(.L_x_43) ;  /* 0x0000009000017945 */ /* 0x000fe20003800000 */
[C---:B------:R-:W-:Y:S02]  /*2520*/  ISETP.LT.OR P3, PT, R48.reuse, 0xa, !P0 ;  /* 0x0000000a3000780c */ /* 0x040fe40004761670 */
[C---:B------:R-:W-:Y:S01]  /*2530*/  ISETP.LT.OR P5, PT, R48.reuse, 0x11, !P1 ;  /* 0x000000113000780c */ /* 0x040fe20004fa1670 */
[----:B------:R4:W-:Y:S01]  /*2540*/  @!P2 STG.E.U8 desc[UR38][R12.64+0x9], R29 ;  /* 0x0000091d0c00a986 */ /* 0x0009e2000c101126 */
[----:B------:R-:W-:-:S06]  /*2550*/  ISETP.LT.OR P2, PT, R48, 0x12, !P1 ;  /* 0x000000123000780c */ /* 0x000fcc0004f41670 */
[----:B------:R-:W-:Y:S07]  /*2560*/  @P4 BRA `(.L_x_44) ;  /* 0x00000000000c4947 */ /* 0x000fee0003800000 */
[----:B------:R-:W1:Y:S02]  /*2570*/  LDG.E.U8 R45, desc[UR38][R14.64+0x8] ;  /* 0x000008260e2d7981 */ /* 0x000e64000c1e1100 */
[----:B-1----:R-:W-:-:S05]  /*2580*/  PRMT R3, R45, 0x8880, RZ ;  /* 0x000088802d037816 */ /* 0x002fca00000000ff */
[----:B------:R-:W-:-:S07]  /*2590*/  IMAD R10, R3, R40, RZ ;  /* 0x00000028030a7224 */ /* 0x000fce00078e02ff */
.L_x_44:
[----:B------:R-:W-:Y:S05]  /*25a0*/  BSYNC B1 ;  /* 0x0000000000017941 */ /* 0x000fea0003800000 */
.L_x_43:
[----:B-1----:R-:W-:Y:S01]  /*25b0*/  @!P4 IMAD R3, R30, R19, R10 ;  /* 0x000000131e03c224 */ /* 0x002fe200078e020a */
[----:B------:R-:W-:Y:S04]  /*25c0*/  BSSY B1, `(.L_x_45) ;  /* 0x0000006000017945 */ /* 0x000fe80003800000 */
[----:B------:R1:W-:Y:S01]  /*25d0*/  @!P4 STG.E.U8 desc[UR38][R4.64+0x8], R3 ;  /* 0x000008030400c986 */ /* 0x0003e2000c101126 */
[----:B------:R-:W-:Y:S05]  /*25e0*/  @P3 BRA `(.L_x_46) ;  /* 0x00000000000c3947 */ /* 0x000fea0003800000 */
[----:B------:R-:W1:Y:S02]  /*25f0*/  LDG.E.U8 R45, desc[UR38][R14.64+0x9] ;  /* 0x000009260e2d7981 */ /* 0x000e64000c1e1100 */
[----:B-1----:R-:W-:-:S05]  /*2600*/  PRMT R3, R45, 0x8880, RZ ;  /* 0x000088802d037816 */ /* 0x002fca00000000ff */
[----:B------:R-:W-:-:S07]  /*2610*/  IMAD R10, R3, R40, RZ ;  /* 0x00000028030a7224 */ /* 0x000fce00078e02ff */
.L_x_46:
[----:B------:R-:W-:Y:S05]  /*2620*/  BSYNC B1 ;  /* 0x0000000000017941 */ /* 0x000fea0003800000 */
.L_x_45:
[----:B------:R-:W-:Y:S01]  /*2630*/  @!P3 IMAD R31, R31, R19, R10 ;  /* 0x000000131f1fb224 */ /* 0x000fe200078e020a */
[----:B------:R-:W-:Y:S04]  /*2640*/  BSSY B1, `(.L_x_47) ;  /* 0x0000006000017945 */ /* 0x000fe80003800000 */
[----:B------:R0:W-:Y:S01]  /*2650*/  @!P3 STG.E.U8 desc[UR38][R4.64+0x9], R31 ;  /* 0x0000091f0400b986 */ /* 0x0001e2000c101126 */
[----:B------:R-:W-:Y:S05]  /*2660*/  @P5 BRA `(.L_x_48) ;  /* 0x00000000000c5947 */ /* 0x000fea0003800000 */
[----:B------:R-:W1:Y:S02]  /*2670*/  LDG.E.U8 R45, desc[UR38][R20.64+0x10] ;  /* 0x00001026142d7981 */ /* 0x000e64000c1e1100 */
[----:B-1----:R-:W-:-:S05]  /*2680*/  PRMT R3, R45, 0x8880, RZ ;  /* 0x000088802d037816 */ /* 0x002fca00000000ff */
[----:B------:R-:W-:-:S07]  /*2690*/  IMAD R10, R3, R40, RZ ;  /* 0x00000028030a7224 */ /* 0x000fce00078e02ff */
.L_x_48:
[----:B------:R-:W-:Y:S05]  /*26a0*/  BSYNC B1 ;  /* 0x0000000000017941 */ /* 0x000fea0003800000 */
.L_x_47:
[----:B-1----:R-:W-:Y:S01]  /*26b0*/  @!P5 IMAD R3, R32, R19, R10 ;  /* 0x000000132003d224 */ /* 0x002fe200078e020a */
[----:B------:R-:W-:Y:S04]  /*26c0*/  BSSY B1, `(.L_x_49) ;  /* 0x0000006000017945 */ /* 0x000fe80003800000 */
[----:B------:R1:W-:Y:S01]  /*26d0*/  @!P5 STG.E.U8 desc[UR38][R12.64+0x10], R3 ;  /* 0x000010030c00d986 */ /* 0x0003e2000c101126 */
[----:B------:R-:W-:Y:S05]  /*26e0*/  @P2 BRA `(.L_x_50) ;  /* 0x00000000000c2947 */ /* 0x000fea0003800000 */
[----:B------:R-:W1:Y:S02]  /*26f0*/  LDG.E.U8 R45, desc[UR38][R20.64+0x11] ;  /* 0x00001126142d7981 */ /* 0x000e64000c1e1100 */
[----:B-1----:R-:W-:-:S05]  /*2700*/  PRMT R3, R45, 0x8880, RZ ;  /* 0x000088802d037816 */ /* 0x002fca00000000ff */
[----:B------:R-:W-:-:S07]  /*2710*/  IMAD R10, R3, R40, RZ ;  /* 0x00000028030a7224 */ /* 0x000fce00078e02ff */
.L_x_50:
[----:B------:R-:W-:Y:S05]  /*2720*/  BSYNC B1 ;  /* 0x0000000000017941 */ /* 0x000fea0003800000 */
.L_x_49:
[C---:B------:R-:W-:Y:S01]  /*2730*/  ISETP.LT.OR P4, PT, R48.reuse, 0x11, !P0 ;  /* 0x000000113000780c */ /* 0x040fe20004781670 */
[----:B------:R-:W-:Y:S01]  /*2740*/  @!P2 IMAD R33, R33, R19, R10 ;  /* 0x000000132121a224 */ /* 0x000fe200078e020a */
[----:B------:R-:W-:Y:S01]  /*2750*/  BSSY B1, `(.L_x_51) ;  /* 0x000000a000017945 */ /* 0x000fe20003800000 */
[C---:B------:R-:W-:Y:S02]  /*2760*/  ISETP.LT.OR P3, PT, R48.reuse, 0x12, !P0 ;  /* 0x000000123000780c */ /* 0x040fe40004761670 */
        /* <DEDUP_REMOVED lines=8> */
.L_x_52:
[----:B------:R-:W-:Y:S05]  /*27f0*/  BSYNC B1 ;  /* 0x0000000000017941 */ /* 0x000fea0003800000 */
.L_x_51:
[----:B-1----:R-:W-:Y:S01]  /*2800*/  @!P4 IMAD R3, R34, R19, R10 ;  /* 0x000000132203c224 */ /* 0x002fe200078e020a */
[----:B------:R-:W-:Y:S04]  /*2810*/  BSSY B1, `(.L_x_53) ;  /* 0x0000006000017945 */ /* 0x000fe80003800000 */
[----:B------:R1:W-:Y:S01]  /*2820*/  @!P4 STG.E.U8 desc[UR38][R4.64+0x10], R3 ;  /* 0x000010030400c986 */ /* 0x0003e2000c101126 */
[----:B------:R-:W-:Y:S05]  /*2830*/  @P3 BRA `(.L_x_54) ;  /* 0x00000000000c3947 */ /* 0x000fea0003800000 */
[----:B------:R-:W1:Y:S02]  /*2840*/  LDG.E.U8 R45, desc[UR38][R14.64+0x11] ;  /* 0x000011260e2d7981 */ /* 0x000e64000c1e1100 */
[----:B-1----:R-:W-:-:S05]  /*2850*/  PRMT R3, R45, 0x8880, RZ ;  /* 0x000088802d037816 */ /* 0x002fca00000000ff */
[----:B------:R-:W-:-:S07]  /*2860*/  IMAD R10, R3, R40, RZ ;  /* 0x00000028030a7224 */ /* 0x000fce00078e02ff */
.L_x_54:
[----:B------:R-:W-:Y:S05]  /*2870*/  BSYNC B1 ;  /* 0x0000000000017941 */ /* 0x000fea0003800000 */
.L_x_53:
[----:B------:R-:W-:Y:S01]  /*2880*/  @!P3 IMAD R35, R35, R19, R10 ;  /* 0x000000132323b224 */ /* 0x000fe200078e020a */
[----:B------:R-:W-:Y:S04]  /*2890*/  BSSY B1, `(.L_x_55) ;  /* 0x0000006000017945 */ /* 0x000fe80003800000 */
[----:B------:R0:W-:Y:S01]  /*28a0*/  @!P3 STG.E.U8 desc[UR38][R4.64+0x11], R35 ;  /* 0x000011230400b986 */ /* 0x0001e2000c101126 */
[----:B------:R-:W-:Y:S05]  /*28b0*/  @P2 BRA `(.L_x_56) ;  /* 0x00000000000c2947 */ /* 0x000fea0003800000 */
[----:B------:R-:W1:Y:S02]  /*28c0*/  LDG.E.U8 R45, desc[UR38][R20.64+0x18] ;  /* 0x00001826142d7981 */ /* 0x000e64000c1e1100 */
[----:B-1----:R-:W-:-:S05]  /*28d0*/  PRMT R3, R45, 0x8880, RZ ;  /* 0x000088802d037816 */ /* 0x002fca00000000ff */
[----:B------:R-:W-:-:S07]  /*28e0*/  IMAD R10, R3, R40, RZ ;  /* 0x00000028030a7224 */ /* 0x000fce00078e02ff */
.L_x_56:
[----:B------:R-:W-:Y:S05]  /*28f0*/  BSYNC B1 ;  /* 0x0000000000017941 */ /* 0x000fea0003800000 */
.L_x_55:
[----:B-1----:R-:W-:Y:S01]  /*2900*/  @!P2 IMAD R3, R36, R19, R10 ;  /* 0x000000132403a224 */ /* 0x002fe200078e020a */
[----:B------:R-:W-:Y:S04]  /*2910*/  BSSY B1, `(.L_x_57) ;  /* 0x0000006000017945 */ /* 0x000fe80003800000 */
[----:B------:R1:W-:Y:S01]  /*2920*/  @!P2 STG.E.U8 desc[UR38][R12.64+0x18], R3 ;  /* 0x000018030c00a986 */ /* 0x0003e2000c101126 */
[----:B------:R-:W-:Y:S05]  /*2930*/  @P1 BRA `(.L_x_58) ;  /* 0x00000000000c1947 */ /* 0x000fea0003800000 */
[----:B------:R-:W1:Y:S02]  /*2940*/  LDG.E.U8 R45, desc[UR38][R20.64+0x19] ;  /* 0x00001926142d7981 */ /* 0x000e64000c1e1100 */
[----:B-1----:R-:W-:-:S05]  /*2950*/  PRMT R3, R45, 0x8880, RZ ;  /* 0x000088802d037816 */ /* 0x002fca00000000ff */
[----:B------:R-:W-:-:S07]  /*2960*/  IMAD R10, R3, R40, RZ ;  /* 0x00000028030a7224 */ /* 0x000fce00078e02ff */
.L_x_58:
[----:B------:R-:W-:Y:S05]  /*2970*/  BSYNC B1 ;  /* 0x0000000000017941 */ /* 0x000fea0003800000 */
.L_x_57:
[----:B------:R-:W-:Y:S01]  /*2980*/  @!P1 IMAD R37, R37, R19, R10 ;  /* 0x0000001325259224 */ /* 0x000fe200078e020a */
[----:B------:R-:W-:Y:S04]  /*2990*/  BSSY B1, `(.L_x_59) ;  /* 0x0000006000017945 */ /* 0x000fe80003800000 */
[----:B------:R0:W-:Y:S01]  /*29a0*/  @!P1 STG.E.U8 desc[UR38][R12.64+0x19], R37 ;  /* 0x000019250c009986 */ /* 0x0001e2000c101126 */
[----:B------:R-:W-:Y:S05]  /*29b0*/  @P5 BRA `(.L_x_60) ;  /* 0x00000000000c5947 */ /* 0x000fea0003800000 */
[----:B------:R-:W1:Y:S02]  /*29c0*/  LDG.E.U8 R45, desc[UR38][R14.64+0x18] ;  /* 0x000018260e2d7981 */ /* 0x000e64000c1e1100 */
[----:B-1----:R-:W-:-:S05]  /*29d0*/  PRMT R3, R45, 0x8880, RZ ;  /* 0x000088802d037816 */ /* 0x002fca00000000ff */
[----:B------:R-:W-:-:S07]  /*29e0*/  IMAD R10, R3, R40, RZ ;  /* 0x00000028030a7224 */ /* 0x000fce00078e02ff */
.L_x_60:
[----:B------:R-:W-:Y:S05]  /*29f0*/  BSYNC B1 ;  /* 0x0000000000017941 */ /* 0x000fea0003800000 */
.L_x_59:
[----:B-1----:R-:W-:Y:S01]  /*2a00*/  @!P5 IMAD R3, R38, R19, R10 ;  /* 0x000000132603d224 */ /* 0x002fe200078e020a */
[----:B------:R-:W-:Y:S01]  /*2a10*/  ISETP.LT.OR P0, PT, R48, 0x1a, !P0 ;  /* 0x0000001a3000780c */ /* 0x000fe20004701670 */
[----:B------:R-:W-:Y:S03]  /*2a20*/  BSSY B1, `(.L_x_61) ;  /* 0x0000006000017945 */ /* 0x000fe60003800000 */
[----:B------:R1:W-:Y:S09]  /*2a30*/  @!P5 STG.E.U8 desc[UR38][R4.64+0x18], R3 ;  /* 0x000018030400d986 */ /* 0x0003f2000c101126 */
[----:B------:R-:W-:Y:S05]  /*2a40*/  @P0 BRA `(.L_x_62) ;  /* 0x00000000000c0947 */ /* 0x000fea0003800000 */
[----:B------:R-:W1:Y:S02]  /*2a50*/  LDG.E.U8 R45, desc[UR38][R14.64+0x19] ;  /* 0x000019260e2d7981 */ /* 0x000e64000c1e1100 */
[----:B-1----:R-:W-:-:S05]  /*2a60*/  PRMT R3, R45, 0x8880, RZ ;  /* 0x000088802d037816 */ /* 0x002fca00000000ff */
[----:B------:R-:W-:-:S07]  /*2a70*/  IMAD R10, R3, R40, RZ ;  /* 0x00000028030a7224 */ /* 0x000fce00078e02ff */
.L_x_62:
[----:B------:R-:W-:Y:S05]  /*2a80*/  BSYNC B1 ;  /* 0x0000000000017941 */ /* 0x000fea0003800000 */
.L_x_61:
[----:B------:R-:W-:Y:S01]  /*2a90*/  IMAD R39, R39, R19, R10 ;  /* 0x0000001327277224 */ /* 0x000fe200078e020a */
[----:B------:R-:W-:Y:S06]  /*2aa0*/  @P0 BRA `(.L_x_63) ;  /* 0x0000000000d00947 */ /* 0x000fec0003800000 */
[----:B------:R0:W-:Y:S01]  /*2ab0*/  STG.E.U8 desc[UR38][R4.64+0x19], R39 ;  /* 0x0000192704007986 */ /* 0x0001e2000c101126 */
[----:B------:R-:W-:Y:S05]  /*2ac0*/  BRA `(.L_x_63) ;  /* 0x0000000000c87947 */ /* 0x000fea0003800000 */
.L_x_30:
[C---:B------:R-:W-:Y:S02]  /*2ad0*/  ISETP.GE.AND P1, PT, R54.reuse, 0x1, PT ;  /* 0x000000013600780c */ /* 0x040fe40003f26270 */
[----:B------:R-:W-:Y:S02]  /*2ae0*/  ISETP.GE.AND P0, PT, R54, 0x9, PT ;  /* 0x000000093600780c */ /* 0x000fe40003f06270 */
[C---:B------:R-:W-:Y:S02]  /*2af0*/  ISETP.LT.OR P4, PT, R48.reuse, 0x1, !P1 ;  /* 0x000000013000780c */ /* 0x040fe40004f81670 */
[C---:B------:R-:W-:Y:S02]  /*2b00*/  ISETP.LT.OR P3, PT, R48.reuse, 0x2, !P1 ;  /* 0x000000023000780c */ /* 0x040fe40004f61670 */
[C---:B------:R-:W-:Y:S02]  /*2b10*/  ISETP.LT.OR P2, PT, R48.reuse, 0x1, !P0 ;  /* 0x000000013000780c */ /* 0x040fe40004741670 */
[----:B------:R-:W-:-:S07]  /*2b20*/  ISETP.LT.OR P5, PT, R48, 0x2, !P0 ;  /* 0x000000023000780c */ /* 0x000fce00047a1670 */
[-C--:B------:R-:W-:Y:S02]  /*2b30*/  @!P4 IMAD R3, R24, R19.reuse, RZ ;  /* 0x000000131803c224 */ /* 0x080fe400078e02ff */
[-C--:B------:R-:W-:Y:S02]  /*2b40*/  @!P3 IMAD R25, R25, R19.reuse, RZ ;  /* 0x000000131919b224 */ /* 0x080fe400078e02ff */
[-C--:B------:R-:W-:Y:S01]  /*2b50*/  @!P2 IMAD R7, R26, R19.reuse, RZ ;  /* 0x000000131a07a224 */ /* 0x080fe200078e02ff */
[----:B------:R0:W-:Y:S01]  /*2b60*/  @!P4 STG.E.U8 desc[UR38][R12.64], R3 ;  /* 0x000000030c00c986 */ /* 0x0001e2000c101126 */
[C---:B------:R-:W-:Y:S01]  /*2b70*/  ISETP.LT.OR P4, PT, R48.reuse, 0x9, !P1 ;  /* 0x000000093000780c */ /* 0x040fe20004f81670 */
[----:B------:R-:W-:Y:S02]  /*2b80*/  @!P5 IMAD R27, R27, R19, RZ ;  /* 0x000000131b1bd224 */ /* 0x000fe400078e02ff */
[----:B------:R-:W-:Y:S01]  /*2b90*/  @!P3 STG.E.U8 desc[UR38][R12.64+0x1], R25 ;  /* 0x000001190c00b986 */ /* 0x000fe2000c101126 */
[----:B------:R-:W-:-:S03]  /*2ba0*/  ISETP.LT.OR P3, PT, R48, 0xa, !P1 ;  /* 0x0000000a3000780c */ /* 0x000fc60004f61670 */
[----:B------:R1:W-:Y:S01]  /*2bb0*/  @!P2 STG.E.U8 desc[UR38][R4.64], R7 ;  /* 0x000000070400a986 */ /* 0x0003e2000c101126 */
[----:B------:R-:W-:-:S03]  /*2bc0*/  ISETP.LT.OR P2, PT, R48, 0x9, !P0 ;  /* 0x000000093000780c */ /* 0x000fc60004741670 */
[----:B------:R-:W-:Y:S01]  /*2bd0*/  @!P5 STG.E.U8 desc[UR38][R4.64+0x1], R27 ;  /* 0x0000011b0400d986 */ /* 0x000fe2000c101126 */
[----:B------:R-:W-:Y:S01]  /*2be0*/  ISETP.LT.OR P5, PT, R48, 0xa, !P0 ;  /* 0x0000000a3000780c */ /* 0x000fe200047a1670 */
[----:B------:R-:W-:-:S04]  /*2bf0*/  @!P4 IMAD R9, R28, R19, RZ ;  /* 0x000000131c09c224 */ /* 0x000fc800078e02ff */
[-C--:B------:R-:W-:Y:S01]  /*2c00*/  @!P3 IMAD R29, R29, R19.reuse, RZ ;  /* 0x000000131d1db224 */ /* 0x080fe200078e02ff */
[----:B------:R2:W-:Y:S01]  /*2c10*/  @!P4 STG.E.U8 desc[UR38][R12.64+0x8], R9 ;  /* 0x000008090c00c986 */ /* 0x0005e2000c101126 */
[----:B------:R-:W-:Y:S02]  /*2c20*/  ISETP.LT.OR P4, PT, R48, 0x12, !P1 ;  /* 0x000000123000780c */ /* 0x000fe40004f81670 */
[-C--:B0-----:R-:W-:Y:S01]  /*2c30*/  @!P2 IMAD R3, R30, R19.reuse, RZ ;  /* 0x000000131e03a224 */ /* 0x081fe200078e02ff */
[----:B------:R-:W-:Y:S01]  /*2c40*/  @!P3 STG.E.U8 desc[UR38][R12.64+0x9], R29 ;  /* 0x0000091d0c00b986 */ /* 0x000fe2000c101126 */
[C---:B------:R-:W-:Y:S02]  /*2c50*/  ISETP.LT.OR P3, PT, R48.reuse, 0x11, !P1 ;  /* 0x000000113000780c */ /* 0x040fe40004f61670 */
[----:B------:R-:W-:Y:S01]  /*2c60*/  @!P5 IMAD R31, R31, R19, RZ ;  /* 0x000000131f1fd224 */ /* 0x000fe200078e02ff */
[----:B------:R-:W-:Y:S01]  /*2c70*/  @!P2 STG.E.U8 desc[UR38][R4.64+0x8], R3 ;  /* 0x000008030400a986 */ /* 0x000fe2000c101126 */
[----:B------:R-:W-:-:S03]  /*2c80*/  ISETP.LT.OR P2, PT, R48, 0x11, !P0 ;  /* 0x000000113000780c */ /* 0x000fc60004741670 */
[----:B------:R-:W-:Y:S01]  /*2c90*/  @!P5 STG.E.U8 desc[UR38][R4.64+0x9], R31 ;  /* 0x0000091f0400d986 */ /* 0x000fe2000c101126 */
[----:B------:R-:W-:Y:S01]  /*2ca0*/  ISETP.LT.OR P5, PT, R48, 0x19, !P0 ;  /* 0x000000193000780c */ /* 0x000fe200047a1670 */
[----:B------:R-:W-:-:S04]  /*2cb0*/  @!P4 IMAD R33, R33, R19, RZ ;  /* 0x000000132121c224 */ /* 0x000fc800078e02ff */
[-C--:B-1----:R-:W-:Y:S01]  /*2cc0*/  @!P3 IMAD R7, R32, R19.reuse, RZ ;  /* 0x000000132007b224 */ /* 0x082fe200078e02ff */
[----:B------:R-:W-:Y:S01]  /*2cd0*/  @!P4 STG.E.U8 desc[UR38][R12.64+0x11], R33 ;  /* 0x000011210c00c986 */ /* 0x000fe2000c101126 */
[C---:B------:R-:W-:Y:S02]  /*2ce0*/  ISETP.LT.OR P4, PT, R48.reuse, 0x12, !P0 ;  /* 0x000000123000780c */ /* 0x040fe40004781670 */
[C---:B------:R-:W-:Y:S01]  /*2cf0*/  ISETP.LT.OR P0, PT, R48.reuse, 0x1a, !P0 ;  /* 0x0000001a3000780c */ /* 0x040fe20004701670 */
[----:B------:R0:W-:Y:S01]  /*2d00*/  @!P3 STG.E.U8 desc[UR38][R12.64+0x10], R7 ;  /* 0x000010070c00b986 */ /* 0x0001e2000c101126 */
[----:B------:R-:W-:Y:S01]  /*2d10*/  ISETP.LT.OR P3, PT, R48, 0x19, !P1 ;  /* 0x000000193000780c */ /* 0x000fe20004f61670 */
[----:B--2---:R-:W-:Y:S01]  /*2d20*/  @!P2 IMAD R9, R34, R19, RZ ;  /* 0x000000132209a224 */ /* 0x004fe200078e02ff */
[----:B------:R-:W-:-:S04]  /*2d30*/  ISETP.LT.OR P1, PT, R48, 0x1a, !P1 ;  /* 0x0000001a3000780c */ /* 0x000fc80004f21670 */
[----:B------:R1:W-:Y:S03]  /*2d40*/  @!P2 STG.E.U8 desc[UR38][R4.64+0x10], R9 ;  /* 0x000010090400a986 */ /* 0x0003e6000c101126 */
[-C--:B------:R-:W-:Y:S02]  /*2d50*/  @!P4 IMAD R35, R35, R19.reuse, RZ ;  /* 0x000000132323c224 */ /* 0x080fe400078e02ff */
[-C--:B0-----:R-:W-:Y:S02]  /*2d60*/  @!P5 IMAD R7, R38, R19.reuse, RZ ;  /* 0x000000132607d224 */ /* 0x081fe400078e02ff */
[-C--:B------:R-:W-:Y:S01]  /*2d70*/  @!P3 IMAD R3, R36, R19.reuse, RZ ;  /* 0x000000132403b224 */ /* 0x080fe200078e02ff */
[----:B------:R1:W-:Y:S01]  /*2d80*/  @!P4 STG.E.U8 desc[UR38][R4.64+0x11], R35 ;  /* 0x000011230400c986 */ /* 0x0003e2000c101126 */
[-C--:B------:R-:W-:Y:S02]  /*2d90*/  @!P1 IMAD R37, R37, R19.reuse, RZ ;  /* 0x0000001325259224 */ /* 0x080fe400078e02ff */
[----:B------:R-:W-:Y:S01]  /*2da0*/  @!P0 IMAD R39, R39, R19, RZ ;  /* 0x0000001327278224 */ /* 0x000fe200078e02ff */
[----:B------:R1:W-:Y:S04]  /*2db0*/  @!P3 STG.E.U8 desc[UR38][R12.64+0x18], R3 ;  /* 0x000018030c00b986 */ /* 0x0003e8000c101126 */
[----:B------:R1:W-:Y:S04]  /*2dc0*/  @!P1 STG.E.U8 desc[UR38][R12.64+0x19], R37 ;  /* 0x000019250c009986 */ /* 0x0003e8000c101126 */
[----:B------:R1:W-:Y:S04]  /*2dd0*/  @!P5 STG.E.U8 desc[UR38][R4.64+0x18], R7 ;  /* 0x000018070400d986 */ /* 0x0003e8000c101126 */
[----:B------:R1:W-:Y:S02]  /*2de0*/  @!P0 STG.E.U8 desc[UR38][R4.64+0x19], R39 ;  /* 0x0000192704008986 */ /* 0x0003e4000c101126 */
.L_x_63:
[----:B------:R-:W-:Y:S05]  /*2df0*/  BSYNC B0 ;  /* 0x0000000000007941 */ /* 0x000fea0003800000 */
.L_x_29:
[----:B------:R-:W-:Y:S01]  /*2e00*/  IADD3 R2, P0, R2, UR36, RZ ;  /* 0x0000002402027c10 */ /* 0x000fe2000ff1e0ff */
[----:B------:R-:W-:Y:S01]  /*2e10*/  ULDC.64 UR4, c[0x0][0x650] ;  /* 0x0001940000047ab9 */ /* 0x000fe20000000a00 */
[----:B-1----:R-:W-:Y:S01]  /*2e20*/  PRMT R3, RZ, 0x7610, R3 ;  /* 0x00007610ff037816 */ /* 0x002fe20000000003 */
[----:B------:R-:W-:Y:S01]  /*2e30*/  IMAD.MOV.U32 R48, RZ, RZ, -0x1 ;  /* 0xffffffffff307424 */ /* 0x000fe200078e00ff */
[----:B------:R-:W-:Y:S01]  /*2e40*/  IADD3.X R17, R17, UR42, RZ, P0, !PT ;  /* 0x0000002a11117c10 */ /* 0x000fe200087fe4ff */
[----:B------:R-:W-:Y:S01]  /*2e50*/  IMAD.MOV.U32 R49, RZ, RZ, -0x1 ;  /* 0xffffffffff317424 */ /* 0x000fe200078e00ff */
[----:B------:R-:W-:-:S04]  /*2e60*/  ISETP.GE.U32.AND P0, PT, R2, UR4, PT ;  /* 0x0000000402007c0c */ /* 0x000fc8000bf06070 */
[----:B------:R-:W-:-:S13]  /*2e70*/  ISETP.GE.U32.AND.EX P0, PT, R17, UR5, PT, P0 ;  /* 0x0000000511007c0c */ /* 0x000fda000bf06100 */
[----:B------:R-:W-:Y:S05]  /*2e80*/  @P0 BRA `(.L_x_64) ;  /* 0x00000004005c0947 */ /* 0x000fea0003800000 */
[----:B------:R-:W1:Y:S01]  /*2e90*/  LDC.64 R10, c[0x0][0x628] ;  /* 0x00018a00ff0a7b82 */ /* 0x000e620000000a00 */
[----:B0-2-4-:R-:W0:Y:S01]  /*2ea0*/  S2R R12, SR_CTAID.X ;  /* 0x00000000000c7919 */ /* 0x015e220000002500 */
[----:B------:R-:W-:Y:S02]  /*2eb0*/  IMAD.MOV.U32 R8, RZ, RZ, R2 ;  /* 0x000000ffff087224 */ /* 0x000fe400078e0002 */
[----:B------:R-:W-:Y:S01]  /*2ec0*/  IMAD.MOV.U32 R9, RZ, RZ, R17 ;  /* 0x000000ffff097224 */ /* 0x000fe200078e0011 */
[----:B------:R-:W2:Y:S03]  /*2ed0*/  S2R R20, SR_CTAID.Y ;  /* 0x0000000000147919 */ /* 0x000ea60000002600 */
[----:B------:R-:W4:Y:S08]  /*2ee0*/  LDC R0, c[0x0][0x630] ;  /* 0x00018c00ff007b82 */ /* 0x000f300000000800 */
[----:B------:R-:W0:Y:S01]  /*2ef0*/  LDC.64 R14, c[0x0][0x620] ;  /* 0x00018800ff0e7b82 */ /* 0x000e220000000a00 */
[----:B-1----:R-:W-:-:S04]  /*2f00*/  ISETP.NE.U32.AND P0, PT, R10, RZ, PT ;  /* 0x000000ff0a00720c */ /* 0x002fc80003f05070 */
[----:B------:R-:W-:-:S13]  /*2f10*/  ISETP.NE.AND.EX P0, PT, R11, RZ, PT, P0 ;  /* 0x000000ff0b00720c */ /* 0x000fda0003f05300 */
[----:B0-2-4-:R-:W-:Y:S05]  /*2f20*/  @!P0 BRA `(.L_x_65) ;  /* 0x0000000000288947 */ /* 0x015fea0003800000 */
[----:B------:R-:W0:Y:S02]  /*2f30*/  LDC R3, c[0x0][0x634] ;  /* 0x00018d00ff037b82 */ /* 0x000e240000000800 */
[----:B0-----:R-:W-:-:S05]  /*2f40*/  IADD3 R3, P0, R2, R3, RZ ;  /* 0x0000000302037210 */ /* 0x001fca0007f1e0ff */
[----:B------:R-:W-:-:S04]  /*2f50*/  IMAD.X R13, RZ, RZ, R17, P0 ;  /* 0x000000ffff0d7224 */ /* 0x000fc800000e0611 */
[----:B---3--:R-:W-:-:S04]  /*2f60*/  IMAD.WIDE.U32 R4, R13, R10, RZ ;  /* 0x0000000a0d047225 */ /* 0x008fc800078e00ff */
[----:B------:R-:W-:-:S04]  /*2f70*/  IMAD.WIDE.U32 R6, P0, R3, R11, R4 ;  /* 0x0000000b03067225 */ /* 0x000fc80007800004 */
[----:B------:R-:W-:-:S04]  /*2f80*/  IMAD.WIDE.U32 R4, R3, R10, RZ ;  /* 0x0000000a03047225 */ /* 0x000fc800078e00ff */
[----:B------:R-:W-:Y:S01]  /*2f90*/  IMAD.X R9, RZ, RZ, RZ, P0 ;  /* 0x000000ffff097224 */ /* 0x000fe200000e06ff */
[----:B------:R-:W-:Y:S01]  /*2fa0*/  IADD3 RZ, P0, R5, R6, RZ ;  /* 0x0000000605ff7210 */ /* 0x000fe20007f1e0ff */
[----:B------:R-:W-:-:S04]  /*2fb0*/  IMAD.MOV.U32 R8, RZ, RZ, R7 ;  /* 0x000000ffff087224 */ /* 0x000fc800078e0007 */
[----:B------:R-:W-:-:S08]  /*2fc0*/  IMAD.WIDE.U32.X R8, R13, R11, R8, P0 ;  /* 0x0000000b0d087225 */ /* 0x000fd000000e0408 */
.L_x_65:
[-CC-:B------:R-:W-:Y:S01]  /*2fd0*/  SHF.R.U64 R49, R8, R0.reuse, R9.reuse ;  /* 0x0000000008317219 */ /* 0x180fe20000001209 */
[----:B------:R-:W0:Y:S01]  /*2fe0*/  LDC.64 R28, c[0x0][0x640] ;  /* 0x00019000ff1c7b82 */ /* 0x000e220000000a00 */
[----:B------:R-:W-:Y:S01]  /*2ff0*/  SHF.R.U32.HI R0, RZ, R0, R9 ;  /* 0x00000000ff007219 */ /* 0x000fe20000011609 */
[----:B------:R-:W-:Y:S01]  /*3000*/  IMAD.MOV.U32 R3, RZ, RZ, R17 ;  /* 0x000000ffff037224 */ /* 0x000fe200078e0011 */
[----:B------:R-:W-:Y:S01]  /*3010*/  IADD3 R7, P0, RZ, -R49, RZ ;  /* 0x80000031ff077210 */ /* 0x000fe20007f1e0ff */
[----:B------:R-:W-:Y:S01]  /*3020*/  ULDC UR4, c[0x0][0x150] ;  /* 0x0000540000047ab9 */ /* 0x000fe20000000800 */
[----:B------:R-:W-:-:S03]  /*3030*/  I2FP.F32.U32 R8, R12 ;  /* 0x0000000c00087245 */ /* 0x000fc60000201000 */
[----:B------:R-:W1:Y:S01]  /*3040*/  LDC R6, c[0x0][0x618] ;  /* 0x00018600ff067b82 */ /* 0x000e620000000800 */
[----:B------:R-:W-:Y:S02]  /*3050*/  IMAD.X R9, RZ, RZ, ~R0, P0 ;  /* 0x000000ffff097224 */ /* 0x000fe400000e0e00 */
[----:B------:R-:W-:Y:S01]  /*3060*/  FMUL R8, R8, UR4 ;  /* 0x0000000408087c20 */ /* 0x000fe20008400000 */
[----:B---3--:R-:W-:Y:S01]  /*3070*/  IMAD.WIDE.U32 R4, R7, R14, R2 ;  /* 0x0000000e07047225 */ /* 0x008fe200078e0002 */
[----:B------:R-:W-:-:S03]  /*3080*/  ULDC UR4, c[0x0][0x154] ;  /* 0x0000550000047ab9 */ /* 0x000fc60000000800 */
[----:B------:R-:W-:Y:S01]  /*3090*/  IMAD R0, R9, R14, RZ ;  /* 0x0000000e09007224 */ /* 0x000fe200078e02ff */
[----:B------:R-:W2:Y:S01]  /*30a0*/  LDC R24, c[0x0][0x608] ;  /* 0x00018200ff187b82 */ /* 0x000ea20000000800 */
[----:B------:R-:W3:Y:S02]  /*30b0*/  F2I.U32.TRUNC.NTZ R8, R8 ;  /* 0x0000000800087305 */ /* 0x000ee4000020f000 */
[----:B------:R-:W-:Y:S01]  /*30c0*/  IMAD R3, R7, R15, R0 ;  /* 0x0000000f07037224 */ /* 0x000fe200078e0200 */
[----:B------:R-:W-:-:S03]  /*30d0*/  I2FP.F32.U32 R0, R20 ;  /* 0x0000001400007245 */ /* 0x000fc60000201000 */
[----:B------:R-:W-:Y:S01]  /*30e0*/  IMAD.IADD R3, R5, 0x1, R3 ;  /* 0x0000000105037824 */ /* 0x000fe200078e0203 */
[----:B------:R-:W4:Y:S01]  /*30f0*/  LDC R11, c[0x0][0x658] ;  /* 0x00019600ff0b7b82 */ /* 0x000f220000000800 */
[----:B0-----:R-:W-:-:S04]  /*3100*/  ISETP.NE.U32.AND P0, PT, R28, RZ, PT ;  /* 0x000000ff1c00720c */ /* 0x001fc80003f05070 */
[----:B------:R-:W-:-:S03]  /*3110*/  ISETP.NE.AND.EX P0, PT, R29, RZ, PT, P0 ;  /* 0x000000ff1d00720c */ /* 0x000fc60003f05300 */
[----:B------:R-:W0:Y:S01]  /*3120*/  LDC R9, c[0x0][0x144] ;  /* 0x00005100ff097b82 */ /* 0x000e220000000800 */
[-CC-:B-1----:R-:W-:Y:S01]  /*3130*/  SHF.R.U64 R10, R4, R6.reuse, R3.reuse ;  /* 0x00000006040a7219 */ /* 0x182fe20000001203 */
[----:B---3--:R-:W-:Y:S01]  /*3140*/  IMAD.MOV R8, RZ, RZ, -R8 ;  /* 0x000000ffff087224 */ /* 0x008fe200078e0a08 */
[----:B------:R-:W-:Y:S01]  /*3150*/  SHF.R.U32.HI R3, RZ, R6, R3 ;  /* 0x00000006ff037219 */ /* 0x000fe20000011603 */
[----:B------:R-:W-:Y:S01]  /*3160*/  FMUL R6, R0, UR4 ;  /* 0x0000000400067c20 */ /* 0x000fe20008400000 */
[----:B------:R-:W-:-:S03]  /*3170*/  IMAD.MOV.U32 R4, RZ, RZ, 0x1 ;  /* 0x00000001ff047424 */ /* 0x000fc600078e00ff */
[----:B------:R-:W1:Y:S01]  /*3180*/  LDC R21, c[0x0][0x148] ;  /* 0x00005200ff157b82 */ /* 0x000e620000000800 */
[----:B------:R3:W0:Y:S01]  /*3190*/  F2I.U32.TRUNC.NTZ R14, R6 ;  /* 0x00000006000e7305 */ /* 0x000622000020f000 */
[-CC-:B--2---:R-:W-:Y:S02]  /*31a0*/  SHF.R.U64 R13, R10, R24.reuse, R3.reuse ;  /* 0x000000180a0d7219 */ /* 0x184fe40000001203 */
[----:B------:R-:W-:-:S04]  /*31b0*/  SHF.R.U32.HI R0, RZ, R24, R3 ;  /* 0x00000018ff007219 */ /* 0x000fc80000011603 */
[----:B------:R-:W2:Y:S01]  /*31c0*/  LDC R25, c[0x0][0x600] ;  /* 0x00018000ff197b82 */ /* 0x000ea20000000800 */
[-CC-:B----4-:R-:W-:Y:S02]  /*31d0*/  SHF.R.U64 R15, R13, R11.reuse, R0.reuse ;  /* 0x0000000b0d0f7219 */ /* 0x190fe40000001200 */
[----:B------:R-:W-:-:S05]  /*31e0*/  SHF.R.U32.HI R5, RZ, R11, R0 ;  /* 0x0000000bff057219 */ /* 0x000fca0000011600 */
[----:B------:R-:W4:Y:S01]  /*31f0*/  LDC R26, c[0x0][0x648] ;  /* 0x00019200ff1a7b82 */ /* 0x000f220000000800 */
[----:B0-----:R-:W-:Y:S01]  /*3200*/  IMAD R27, R9, R8, R12 ;  /* 0x00000008091b7224 */ /* 0x001fe200078e020c */
[----:B------:R-:W-:Y:S01]  /*3210*/  SHF.L.U32 R12, R4, R11, RZ ;  /* 0x0000000b040c7219 */ /* 0x000fe200000006ff */
[----:B------:R-:W-:-:S05]  /*3220*/  IMAD.MOV.U32 R4, RZ, RZ, R15 ;  /* 0x000000ffff047224 */ /* 0x000fca00078e000f */
[----:B------:R-:W0:Y:S08]  /*3230*/  LDC R30, c[0x0][0x638] ;  /* 0x00018e00ff1e7b82 */ /* 0x000e300000000800 */
[----:B------:R-:W0:Y:S01]  /*3240*/  LDC R31, c[0x0][0x610] ;  /* 0x00018400ff1f7b82 */ /* 0x000e220000000800 */
[----:B-123--:R-:W-:Y:S05]  /*3250*/  @!P0 BRA `(.L_x_66) ;  /* 0x0000000000288947 */ /* 0x00efea0003800000 */
        /* <DEDUP_REMOVED lines=10> */
.L_x_66:
[----:B------:R-:W-:Y:S01]  /*3300*/  ISETP.NE.AND P0, PT, R16, 0x1, PT ;  /* 0x000000011000780c */ /* 0x000fe20003f05270 */
[----:B------:R-:W-:Y:S01]  /*3310*/  IMAD.MOV R14, RZ, RZ, -R14 ;  /* 0x000000ffff0e7224 */ /* 0x000fe200078e0a0e */
[----:B----4-:R-:W-:Y:S01]  /*3320*/  SHF.R.U64 R3, R4, R26, R5 ;  /* 0x0000001a04037219 */ /* 0x010fe20000001205 */
[----:B------:R-:W-:Y:S01]  /*3330*/  VIADD R5, R25, 0xffffffff ;  /* 0xffffffff19057836 */ /* 0x000fe20000000000 */
[----:B------:R-:W-:-:S03]  /*3340*/  LOP3.LUT R0, R13, R44, RZ, 0xc0, !PT ;  /* 0x0000002c0d007212 */ /* 0x000fc600078ec0ff */
[----:B------:R-:W-:Y:S01]  /*3350*/  IMAD.MOV R4, RZ, RZ, -R3 ;  /* 0x000000ffff047224 */ /* 0x000fe200078e0a03 */
[----:B------:R-:W-:Y:S01]  /*3360*/  LOP3.LUT R10, R10, R5, RZ, 0xc0, !PT ;  /* 0x000000050a0a7212 */ /* 0x000fe200078ec0ff */
[----:B------:R-:W-:Y:S02]  /*3370*/  IMAD R0, R12, R3, R0 ;  /* 0x000000030c007224 */ /* 0x000fe400078e0200 */
[----:B0-----:R-:W-:Y:S02]  /*3380*/  IMAD R3, R4, R30, R15 ;  /* 0x0000001e04037224 */ /* 0x001fe400078e020f */
[----:B------:R-:W-:Y:S02]  /*3390*/  @P0 IMAD R27, R21, R14, R20 ;  /* 0x0000000e151b0224 */ /* 0x000fe400078e0214 */
[----:B------:R-:W-:Y:S02]  /*33a0*/  IMAD R5, R3, R25, R10 ;  /* 0x0000001903057224 */ /* 0x000fe400078e020a */
[----:B------:R-:W-:-:S02]  /*33b0*/  IMAD R0, R0, R31, R27 ;  /* 0x0000001f00007224 */ /* 0x000fc400078e021b */
[----:B------:R-:W-:-:S03]  /*33c0*/  IMAD.MOV.U32 R4, RZ, RZ, 0x1 ;  /* 0x00000001ff047424 */ /* 0x000fc600078e00ff */
[----:B------:R-:W-:Y:S02]  /*33d0*/  SEL R48, R5, R0, !P0 ;  /* 0x0000000005307207 */ /* 0x000fe40004000000 */
[----:B------:R-:W-:Y:S02]  /*33e0*/  PRMT R3, R4, 0x7610, R3 ;  /* 0x0000761004037816 */ /* 0x000fe40000000003 */
[----:B------:R-:W-:-:S07]  /*33f0*/  SEL R0, R0, R5, !P0 ;  /* 0x0000000500007207 */ /* 0x000fce0004000000 */
.L_x_64:
[----:B------:R-:W-:Y:S01]  /*3400*/  LOP3.LUT P0, RZ, R3, 0xff, RZ, 0xc0, !PT ;  /* 0x000000ff03ff7812 */ /* 0x000fe2000780c0ff */
[----:B------:R-:W-:-:S12]  /*3410*/  IMAD.MOV.U32 R47, RZ, RZ, R0 ;  /* 0x000000ffff2f7224 */ /* 0x000fd800078e0000 */
[----:B------:R-:W-:Y:S05]  /*3420*/  @P0 BRA `(.L_x_67) ;  /* 0xffffffdc00980947 */ /* 0x000fea000383ffff */
[----:B------:R-:W-:Y:S05]  /*3430*/  EXIT ;  /* 0x000000000000794d */ /* 0x000fea0003800000 */
.L_x_4:
        /* <DEDUP_REMOVED lines=26> */
.L_x_69:
[--C-:B------:R-:W-:Y:S01]  /*35e0*/  SHF.R.U64 R14, R12, R20, R13.reuse ;  /* 0x000000140c0e7219 */ /* 0x100fe2000000120d */
[----:B------:R-:W0:Y:S01]  /*35f0*/  LDC R24, c[0x0][0x618] ;  /* 0x00018600ff187b82 */ /* 0x000e220000000800 */
[----:B------:R-:W-:Y:S01]  /*3600*/  I2FP.F32.U32 R10, R6 ;  /* 0x00000006000a7245 */ /* 0x000fe20000201000 */
[----:B------:R-:W-:Y:S01]  /*3610*/  ULDC UR4, c[0x0][0x150] ;  /* 0x0000540000047ab9 */ /* 0x000fe20000000800 */
[----:B------:R-:W-:Y:S01]  /*3620*/  SHF.R.U32.HI R7, RZ, R20, R13 ;  /* 0x00000014ff077219 */ /* 0x000fe2000001160d */
[----:B------:R-:W-:Y:S01]  /*3630*/  IMAD.MOV.U32 R8, RZ, RZ, R2 ;  /* 0x000000ffff087224 */ /* 0x000fe200078e0002 */
[----:B------:R-:W-:Y:S01]  /*3640*/  IADD3 R11, P0, RZ, -R14, RZ ;  /* 0x8000000eff0b7210 */ /* 0x000fe20007f1e0ff */
[----:B------:R-:W-:Y:S01]  /*3650*/  FMUL R13, R10, UR4 ;  /* 0x000000040a0d7c20 */ /* 0x000fe20008400000 */
[----:B------:R-:W-:Y:S01]  /*3660*/  IMAD.MOV.U32 R9, RZ, RZ, R17 ;  /* 0x000000ffff097224 */ /* 0x000fe200078e0011 */
[----:B------:R-:W1:Y:S01]  /*3670*/  LDC.64 R26, c[0x0][0x640] ;  /* 0x00019000ff1a7b82 */ /* 0x000e620000000a00 */
[----:B------:R-:W-:Y:S01]  /*3680*/  ULDC UR4, c[0x0][0x154] ;  /* 0x0000550000047ab9 */ /* 0x000fe20000000800 */
[----:B------:R-:W-:-:S02]  /*3690*/  IMAD.X R7, RZ, RZ, ~R7, P0 ;  /* 0x000000ffff077224 */ /* 0x000fc400000e0e07 */
[----:B------:R-:W2:Y:S01]  /*36a0*/  F2I.U32.TRUNC.NTZ R13, R13 ;  /* 0x0000000d000d7305 */ /* 0x000ea2000020f000 */
[----:B------:R-:W-:-:S03]  /*36b0*/  IMAD.WIDE.U32 R8, R11, R22, R8 ;  /* 0x000000160b087225 */ /* 0x000fc600078e0008 */
[----:B------:R-:W3:Y:S01]  /*36c0*/  LDC R15, c[0x0][0x144] ;  /* 0x00005100ff0f7b82 */ /* 0x000ee20000000800 */
[----:B------:R-:W-:-:S04]  /*36d0*/  IMAD R10, R7, R22, RZ ;  /* 0x00000016070a7224 */ /* 0x000fc800078e02ff */
[----:B------:R-:W-:Y:S02]  /*36e0*/  IMAD R7, R11, R23, R10 ;  /* 0x000000170b077224 */ /* 0x000fe400078e020a */
[----:B------:R-:W-:Y:S01]  /*36f0*/  IMAD.MOV.U32 R10, RZ, RZ, -0x1 ;  /* 0xffffffffff0a7424 */ /* 0x000fe200078e00ff */
[----:B------:R-:W4:Y:S01]  /*3700*/  LDC R20, c[0x0][0x608] ;  /* 0x00018200ff147b82 */ /* 0x000f220000000800 */
[----:B------:R-:W-:Y:S01]  /*3710*/  IMAD.IADD R7, R9, 0x1, R7 ;  /* 0x0000000109077824 */ /* 0x000fe200078e0207 */
[----:B------:R-:W-:-:S04]  /*3720*/  I2FP.F32.U32 R9, R5 ;  /* 0x0000000500097245 */ /* 0x000fc80000201000 */
[-C--:B0-----:R-:W-:Y:S01]  /*3730*/  SHF.R.U64 R12, R8, R24.reuse, R7 ;  /* 0x00000018080c7219 */ /* 0x081fe20000001207 */
[----:B--2---:R-:W-:Y:S01]  /*3740*/  IMAD.MOV R8, RZ, RZ, -R13 ;  /* 0x000000ffff087224 */ /* 0x004fe200078e0a0d */
[----:B------:R-:W0:Y:S01]  /*3750*/  LDC R11, c[0x0][0x658] ;  /* 0x00019600ff0b7b82 */ /* 0x000e220000000800 */
[----:B-1----:R-:W-:Y:S01]  /*3760*/  ISETP.NE.U32.AND P0, PT, R26, RZ, PT ;  /* 0x000000ff1a00720c */ /* 0x002fe20003f05070 */
[----:B------:R-:W-:Y:S01]  /*3770*/  FMUL R9, R9, UR4 ;  /* 0x0000000409097c20 */ /* 0x000fe20008400000 */
[----:B------:R-:W-:Y:S02]  /*3780*/  SHF.R.U32.HI R7, RZ, R24, R7 ;  /* 0x00000018ff077219 */ /* 0x000fe40000011607 */
[----:B------:R-:W-:-:S03]  /*3790*/  ISETP.NE.AND.EX P0, PT, R27, RZ, PT, P0 ;  /* 0x000000ff1b00720c */ /* 0x000fc60003f05300 */
[----:B------:R-:W1:Y:S01]  /*37a0*/  LDC R22, c[0x0][0x148] ;  /* 0x00005200ff167b82 */ /* 0x000e620000000800 */
[----:B---3--:R-:W-:Y:S02]  /*37b0*/  IMAD R23, R15, R8, R6 ;  /* 0x000000080f177224 */ /* 0x008fe400078e0206 */
[----:B------:R-:W-:-:S05]  /*37c0*/  IMAD.MOV.U32 R8, RZ, RZ, 0x1 ;  /* 0x00000001ff087424 */ /* 0x000fca00078e00ff */
[----:B------:R-:W2:Y:S01]  /*37d0*/  LDC R21, c[0x0][0x600] ;  /* 0x00018000ff157b82 */ /* 0x000ea20000000800 */
[-CC-:B----4-:R-:W-:Y:S02]  /*37e0*/  SHF.R.U64 R15, R12, R20.reuse, R7.reuse ;  /* 0x000000140c0f7219 */ /* 0x190fe40000001207 */
[----:B------:R-:W-:Y:S02]  /*37f0*/  SHF.R.U32.HI R6, RZ, R20, R7 ;  /* 0x00000014ff067219 */ /* 0x000fe40000011607 */
[----:B------:R3:W4:Y:S03]  /*3800*/  F2I.U32.TRUNC.NTZ R20, R9 ;  /* 0x0000000900147305 */ /* 0x000726000020f000 */
[----:B------:R-:W1:Y:S01]  /*3810*/  LDC R25, c[0x0][0x648] ;  /* 0x00019200ff197b82 */ /* 0x000e620000000800 */
[-C--:B0-----:R-:W-:Y:S02]  /*3820*/  SHF.R.U64 R19, R15, R11.reuse, R6 ;  /* 0x0000000b0f137219 */ /* 0x081fe40000001206 */
[----:B------:R-:W-:-:S02]  /*3830*/  SHF.L.U32 R10, R10, R11, RZ ;  /* 0x0000000b0a0a7219 */ /* 0x000fc400000006ff */
[-C--:B------:R-:W-:Y:S01]  /*3840*/  SHF.R.U32.HI R7, RZ, R11.reuse, R6 ;  /* 0x0000000bff077219 */ /* 0x080fe20000011606 */
[----:B------:R-:W-:Y:S01]  /*3850*/  IMAD.MOV.U32 R6, RZ, RZ, R19 ;  /* 0x000000ffff067224 */ /* 0x000fe200078e0013 */
[----:B------:R-:W-:Y:S01]  /*3860*/  SHF.L.U32 R24, R8, R11, RZ ;  /* 0x0000000b08187219 */ /* 0x000fe200000006ff */
[----:B------:R-:W0:Y:S01]  /*3870*/  LDC R28, c[0x0][0x638] ;  /* 0x00018e00ff1c7b82 */ /* 0x000e220000000800 */
[----:B------:R-:W-:-:S07]  /*3880*/  LOP3.LUT R30, RZ, R10, RZ, 0x33, !PT ;  /* 0x0000000aff1e7212 */ /* 0x000fce00078e33ff */
[----:B------:R-:W0:Y:S01]  /*3890*/  LDC R29, c[0x0][0x610] ;  /* 0x00018400ff1d7b82 */ /* 0x000e220000000800 */
[----:B---34-:R-:W-:Y:S05]  /*38a0*/  @!P0 BRA `(.L_x_70) ;  /* 0x0000000000288947 */ /* 0x018fea0003800000 */
[----:B------:R-:W3:Y:S02]  /*38b0*/  LDC R6, c[0x0][0x64c] ;  /* 0x00019300ff067b82 */ /* 0x000ee40000000800 */
[----:B---3--:R-:W-:-:S05]  /*38c0*/  IADD3 R11, P0, R19, R6, RZ ;  /* 0x00000006130b7210 */ /* 0x008fca0007f1e0ff */
        /* <DEDUP_REMOVED lines=8> */
.L_x_70:
[----:B------:R-:W-:Y:S01]  /*3950*/  ISETP.NE.AND P0, PT, R16, 0x1, PT ;  /* 0x000000011000780c */ /* 0x000fe20003f05270 */
[----:B--2---:R-:W-:Y:S01]  /*3960*/  VIADD R9, R21, 0xffffffff ;  /* 0xffffffff15097836 */ /* 0x004fe20000000000 */
[----:B-1----:R-:W-:Y:S01]  /*3970*/  SHF.R.U64 R7, R6, R25, R7 ;  /* 0x0000001906077219 */ /* 0x002fe20000001207 */
[----:B------:R-:W-:Y:S01]  /*3980*/  IMAD.MOV R20, RZ, RZ, -R20 ;  /* 0x000000ffff147224 */ /* 0x000fe200078e0a14 */
[----:B------:R-:W-:Y:S02]  /*3990*/  LOP3.LUT R6, R15, R30, RZ, 0xc0, !PT ;  /* 0x0000001e0f067212 */ /* 0x000fe400078ec0ff */
[----:B------:R-:W-:Y:S01]  /*39a0*/  LOP3.LUT R12, R12, R9, RZ, 0xc0, !PT ;  /* 0x000000090c0c7212 */ /* 0x000fe200078ec0ff */
[----:B------:R-:W-:Y:S02]  /*39b0*/  IMAD.MOV R8, RZ, RZ, -R7 ;  /* 0x000000ffff087224 */ /* 0x000fe400078e0a07 */
[----:B------:R-:W-:Y:S02]  /*39c0*/  IMAD R6, R24, R7, R6 ;  /* 0x0000000718067224 */ /* 0x000fe400078e0206 */
[----:B------:R-:W-:-:S02]  /*39d0*/  IMAD.MOV.U32 R9, RZ, RZ, 0x1 ;  /* 0x00000001ff097424 */ /* 0x000fc400078e00ff */
[----:B------:R-:W-:Y:S02]  /*39e0*/  @P0 IMAD R23, R22, R20, R5 ;  /* 0x0000001416170224 */ /* 0x000fe400078e0205 */
[----:B0-----:R-:W-:Y:S02]  /*39f0*/  IMAD R5, R8, R28, R19 ;  /* 0x0000001c08057224 */ /* 0x001fe400078e0213 */
[----:B------:R-:W-:Y:S02]  /*3a00*/  IMAD R20, R6, R29, R23 ;  /* 0x0000001d06147224 */ /* 0x000fe400078e0217 */
[----:B------:R-:W-:Y:S02]  /*3a10*/  IMAD R5, R5, R21, R12 ;  /* 0x0000001505057224 */ /* 0x000fe400078e020c */
[----:B------:R-:W-:-:S03]  /*3a20*/  IMAD.MOV.U32 R8, RZ, RZ, R14 ;  /* 0x000000ffff087224 */ /* 0x000fc600078e000e */
[----:B------:R-:W-:Y:S02]  /*3a30*/  SEL R21, R5, R20, !P0 ;  /* 0x0000001405157207 */ /* 0x000fe40004000000 */
[----:B------:R-:W-:-:S07]  /*3a40*/  SEL R20, R20, R5, !P0 ;  /* 0x0000000514147207 */ /* 0x000fce0004000000 */
.L_x_68:
[----:B------:R-:W-:-:S08]  /*3a50*/  NOP ;  /* 0x0000000000007918 */ /* 0x000fd00000000000 */
[----:B------:R-:W0:-:S00]  /*3a60*/  USETMAXREG.DEALLOC.CTAPOOL 0x28 ;  /* 0x00000028000079c8 */ /* 0x000e0000080e0500 */
[----:B0-----:R-:W-:-:S13]  /*3a70*/  ISETP.NE.AND P0, PT, R0, RZ, PT ;  /* 0x000000ff0000720c */ /* 0x001fda0003f05270 */
[----:B------:R-:W-:Y:S05]  /*3a80*/  @P0 EXIT ;  /* 0x000000000000094d */ /* 0x000fea0003800000 */
[----:B------:R-:W-:Y:S01]  /*3a90*/  LOP3.LUT P0, RZ, R9, 0xff, RZ, 0xc0, !PT ;  /* 0x000000ff09ff7812 */ /* 0x000fe2000780c0ff */
[----:B------:R-:W-:Y:S02]  /*3aa0*/  IMAD.MOV.U32 R0, RZ, RZ, 0x1 ;  /* 0x00000001ff007424 */ /* 0x000fe400078e00ff */
[----:B------:R-:W-:-:S10]  /*3ab0*/  IMAD.MOV.U32 R13, RZ, RZ, RZ ;  /* 0x000000ffff0d7224 */ /* 0x000fd400078e00ff */
[----:B------:R-:W-:Y:S05]  /*3ac0*/  @!P0 BRA `(.L_x_71) ;  /* 0x0000000c00188947 */ /* 0x000fea0003800000 */
[----:B------:R-:W0:Y:S01]  /*3ad0*/  LDC R0, c[0x0][0x28c] ;  /* 0x0000a300ff007b82 */ /* 0x000e220000000800 */
[----:B------:R-:W-:Y:S01]  /*3ae0*/  LOP3.LUT P0, RZ, R3, 0x1f, RZ, 0xc0, !PT ;  /* 0x0000001f03ff7812 */ /* 0x000fe2000780c0ff */
[----:B------:R-:W-:Y:S01]  /*3af0*/  ULDC UR5, c[0x0][0x658] ;  /* 0x0001960000057ab9 */ /* 0x000fe20000000800 */
[----:B------:R-:W-:Y:S01]  /*3b00*/  UMOV UR6, 0xffffffff ;  /* 0xffffffff00067882 */ /* 0x000fe20000000000 */
[----:B------:R-:W-:Y:S01]  /*3b10*/  BSSY B0, `(.L_x_71) ;  /* 0x00000c1000007945 */ /* 0x000fe20003800000 */
[----:B------:R-:W-:Y:S01]  /*3b20*/  USHF.L.U32 UR6, UR6, UR5, URZ ;  /* 0x0000000506067299 */ /* 0x000fe2000800063f */
[C---:B------:R-:W-:Y:S01]  /*3b30*/  ISETP.NE.AND P2, PT, R4.reuse, RZ, PT ;  /* 0x000000ff0400720c */ /* 0x040fe20003f45270 */
[----:B------:R-:W-:Y:S01]  /*3b40*/  IMAD.MOV.U32 R19, RZ, RZ, 0x1 ;  /* 0x00000001ff137424 */ /* 0x000fe200078e00ff */
[----:B------:R-:W-:Y:S01]  /*3b50*/  ISETP.NE.OR P0, PT, R4, RZ, !P0 ;  /* 0x000000ff0400720c */ /* 0x000fe20004705670 */
[----:B------:R-:W-:Y:S01]  /*3b60*/  IMAD.MOV.U32 R13, RZ, RZ, RZ ;  /* 0x000000ffff0d7224 */ /* 0x000fe200078e00ff */
[----:B------:R-:W-:Y:S01]  /*3b70*/  LOP3.LUT R12, R18, 0x2, RZ, 0xfc, !PT ;  /* 0x00000002120c7812 */ /* 0x000fe200078efcff */
[----:B------:R-:W-:Y:S01]  /*3b80*/  ULDC UR4, c[0x0][0x600] ;  /* 0x0001800000047ab9 */ /* 0x000fe20000000800 */
[----:B------:R-:W-:Y:S01]  /*3b90*/  UMOV UR7, 0x1 ;  /* 0x0000000100077882 */ /* 0x000fe20000000000 */
[----:B------:R-:W-:-:S02]  /*3ba0*/  UIADD3 UR15, UR4, -0x1, URZ ;  /* 0xffffffff040f7890 */ /* 0x000fc4000fffe03f */
[----:B------:R-:W-:Y:S02]  /*3bb0*/  USHF.L.U32 UR17, UR7, UR5, URZ ;  /* 0x0000000507117299 */ /* 0x000fe4000800063f */
[----:B------:R-:W-:Y:S01]  /*3bc0*/  ULOP3.LUT UR16, URZ, UR6, URZ, 0x33, !UPT ;  /* 0x000000063f107292 */ /* 0x000fe2000f8e333f */
[----:B------:R-:W-:Y:S01]  /*3bd0*/  ULDC.64 UR20, c[0x0][0x198] ;  /* 0x0000660000147ab9 */ /* 0x000fe20000000a00 */
[----:B0-----:R-:W-:-:S05]  /*3be0*/  VIADD R0, R0, 0x7f ;  /* 0x0000007f00007836 */ /* 0x001fca0000000000 */
[----:B------:R-:W-:-:S04]  /*3bf0*/  SHF.R.S32.HI R3, RZ, 0x1f, R0 ;  /* 0x0000001fff037819 */ /* 0x000fc80000011400 */
[----:B------:R-:W-:Y:S01]  /*3c00*/  LEA.HI R3, R3, R0, RZ, 0x7 ;  /* 0x0000000003037211 */ /* 0x000fe200078f38ff */
[----:B------:R-:W-:-:S03]  /*3c10*/  IMAD.MOV.U32 R0, RZ, RZ, 0x1 ;  /* 0x00000001ff007424 */ /* 0x000fc600078e00ff */
[----:B------:R-:W-:-:S05]  /*3c20*/  SHF.R.S32.HI R10, RZ, 0x7, R3 ;  /* 0x00000007ff0a7819 */ /* 0x000fca0000011403 */
[----:B------:R-:W-:-:S07]  /*3c30*/  VIADD R11, R10, 0x1 ;  /* 0x000000010a0b7836 */ /* 0x000fce0000000000 */
.L_x_83:
[----:B------:R-:W-:-:S03]  /*3c40*/  UMOV UR4, 0xffffffff ;  /* 0xffffffff00047882 */ /* 0x000fc60000000000 */
[----:B------:R-:W-:Y:S05]  /*3c50*/  BRA.DIV UR4, `(.L_x_72) ;  /* 0x0000001204987947 */ /* 0x000fea000b800000 */
[----:B------:R-:W-:-:S13]  /*3c60*/  ELECT P6, URZ, PT ;  /* 0x00000000003f782f */ /* 0x000fda00038c0000 */
.L_x_101:
[----:B------:R-:W0:Y:S01]  /*3c70*/  LDC R3, c[0x0][0x28c] ;  /* 0x0000a300ff037b82 */ /* 0x000e220000000800 */
[----:B------:R-:W-:Y:S01]  /*3c80*/  BSSY B1, `(.L_x_73) ;  /* 0x0000037000017945 */ /* 0x000fe20003800000 */
[----:B0-----:R-:W-:-:S13]  /*3c90*/  ISETP.LT.OR P6, PT, R3, 0x1, !P6 ;  /* 0x000000010300780c */ /* 0x001fda00077c1670 */
[----:B------:R-:W-:Y:S05]  /*3ca0*/  @P6 BRA `(.L_x_74) ;  /* 0x0000000000d06947 */ /* 0x000fea0003800000 */
[----:B------:R-:W-:Y:S02]  /*3cb0*/  IMAD.SHL.U32 R21, R21, 0x20, RZ ;  /* 0x0000002015157824 */ /* 0x000fe400078e00ff */
[----:B------:R-:W-:Y:S02]  /*3cc0*/  IMAD.SHL.U32 R20, R20, 0x80, RZ ;  /* 0x0000008014147824 */ /* 0x000fe400078e00ff */
[----:B------:R-:W-:Y:S02]  /*3cd0*/  IMAD.MOV.U32 R15, RZ, RZ, RZ ;  /* 0x000000ffff0f7224 */ /* 0x000fe400078e00ff */
[----:B------:R-:W-:Y:S02]  /*3ce0*/  IMAD.MOV.U32 R3, RZ, RZ, R11 ;  /* 0x000000ffff037224 */ /* 0x000fe400078e000b */
[----:B------:R-:W-:Y:S02]  /*3cf0*/  IMAD.MOV.U32 R4, RZ, RZ, R0 ;  /* 0x000000ffff047224 */ /* 0x000fe400078e0000 */
[----:B------:R-:W-:-:S07]  /*3d00*/  IMAD.MOV.U32 R5, RZ, RZ, R13 ;  /* 0x000000ffff057224 */ /* 0x000fce00078e000d */
.L_x_78:
[----:B------:R-:W0:Y:S01]  /*3d10*/  S2R R7, SR_CgaCtaId ;  /* 0x0000000000077919 */ /* 0x000e220000008800 */
[----:B------:R-:W-:-:S04]  /*3d20*/  MOV R6, 0x400 ;  /* 0x0000040000067802 */ /* 0x000fc80000000f00 */
[----:B0-----:R-:W-:Y:S02]  /*3d30*/  LEA R14, R7, R6, 0x18 ;  /* 0x00000006070e7211 */ /* 0x001fe400078ec0ff */
[----:B------:R-:W-:Y:S01]  /*3d40*/  SHF.L.U32 R6, R4, 0x1f, RZ ;  /* 0x0000001f04067819 */ /* 0x000fe200000006ff */
[----:B------:R-:W0:Y:S02]  /*3d50*/  @!P2 LDC R7, c[0x0][0x500] ;  /* 0x00014000ff07ab82 */ /* 0x000e240000000800 */
[----:B------:R-:W-:-:S04]  /*3d60*/  IMAD R9, R5, 0x8, R14 ;  /* 0x0000000805097824 */ /* 0x000fc800078e020e */
[----:B------:R-:W1:Y:S02]  /*3d70*/  SYNCS.PHASECHK.TRANS64.TRYWAIT P1, [R9+URZ+0x58], R6 ;  /* 0x00005806090075a7 */ /* 0x000e64000802017f */
[----:B-1----:R-:W-:Y:S05]  /*3d80*/  @!P1 BRA `(.L_x_75) ;  /* 0x00000010006c9947 */ /* 0x002fea0003800000 */
.L_x_102:
[----:B-1----:R-:W-:Y:S01]  /*3d90*/  PRMT R6, R12, 0x9910, RZ ;  /* 0x000099100c067816 */ /* 0x002fe200000000ff */
[----:B0-----:R0:W-:Y:S03]  /*3da0*/  @!P2 SYNCS.ARRIVE.TRANS64 RZ, [R9+URZ], R7 ;  /* 0x0000000709ffa9a7 */ /* 0x0011e6000800003f */
[----:B------:R-:W-:-:S13]  /*3db0*/  ISETP.NE.AND P1, PT, R6, 0x2, PT ;  /* 0x000000020600780c */ /* 0x000fda0003f25270 */
[----:B0-----:R-:W-:Y:S05]  /*3dc0*/  @P1 BRA `(.L_x_76) ;  /* 0x0000000000041947 */ /* 0x001fea0003800000 */
[----:B------:R-:W-:Y:S01]  /*3dd0*/  BPT.TRAP 0x1 ;  /* 0x000000040000795c */ /* 0x000fe20000300000 */
.L_x_76:
[----:B------:R-:W-:Y:S05]  /*3de0*/  @P0 BRA `(.L_x_77) ;  /* 0x0000000000040947 */ /* 0x000fea0003800000 */
[----:B------:R-:W-:Y:S01]  /*3df0*/  BPT.TRAP 0x1 ;  /* 0x000000040000795c */ /* 0x000fe20000300000 */
.L_x_77:
[--C-:B------:R-:W-:Y:S01]  /*3e00*/  IMAD R6, R5, 0x4000, R14.reuse ;  /* 0x0000400005067824 */ /* 0x100fe200078e020e */
[----:B------:R-:W-:Y:S01]  /*3e10*/  R2UR UR9, R9 ;  /* 0x00000000090972ca */ /* 0x000fe200000e0000 */
[----:B------:R-:W-:Y:S01]  /*3e20*/  IMAD R14, R5, 0x1000, R14 ;  /* 0x00001000050e7824 */ /* 0x000fe200078e020e */
[----:B------:R-:W-:Y:S01]  /*3e30*/  UIADD3 UR4, UP0, UR20, 0xf0, URZ ;  /* 0x000000f014047890 */ /* 0x000fe2000ff1e03f */
[----:B------:R-:W-:Y:S01]  /*3e40*/  VIADD R3, R3, 0xffffffff ;  /* 0xffffffff03037836 */ /* 0x000fe20000000000 */
[----:B------:R-:W-:Y:S01]  /*3e50*/  R2UR UR5, R6 ;  /* 0x00000000060572ca */ /* 0x000fe200000e0000 */
[----:B------:R-:W-:Y:S01]  /*3e60*/  UIADD3 UR22, UP1, UR20, 0x1f0, URZ ;  /* 0x000001f014167890 */ /* 0x000fe2000ff3e03f */
[----:B------:R-:W-:Y:S01]  /*3e70*/  R2UR UR8, R14 ;  /* 0x000000000e0872ca */ /* 0x000fe200000e0000 */
[----:B------:R-:W-:Y:S01]  /*3e80*/  VIADD R5, R5, 0x1 ;  /* 0x0000000105057836 */ /* 0x000fe20000000000 */
[----:B------:R-:W-:Y:S01]  /*3e90*/  R2UR UR11, R20 ;  /* 0x00000000140b72ca */ /* 0x000fe200000e0000 */
[----:B------:R-:W-:Y:S01]  /*3ea0*/  UIADD3.X UR23, URZ, UR21, URZ, UP1, !UPT ;  /* 0x000000153f177290 */ /* 0x000fe20008ffe43f */
[----:B------:R-:W-:Y:S01]  /*3eb0*/  R2UR UR10, R15 ;  /* 0x000000000f0a72ca */ /* 0x000fe200000e0000 */
[----:B------:R-:W-:Y:S01]  /*3ec0*/  UMOV UR6, 0x0 ;  /* 0x0000000000067882 */ /* 0x000fe20000000000 */
[----:B------:R-:W-:Y:S01]  /*3ed0*/  R2UR UR12, R8 ;  /* 0x00000000080c72ca */ /* 0x000fe200000e0000 */
[----:B------:R-:W-:Y:S01]  /*3ee0*/  UMOV UR7, 0x10000000 ;  /* 0x1000000000077882 */ /* 0x000fe20000000000 */
[----:B------:R-:W-:Y:S01]  /*3ef0*/  R2UR UR18, R21 ;  /* 0x00000000151272ca */ /* 0x000fe200000e0000 */
[----:B------:R-:W-:Y:S01]  /*3f00*/  VIADD R15, R15, 0x80 ;  /* 0x000000800f0f7836 */ /* 0x000fe20000000000 */
[----:B------:R-:W-:Y:S01]  /*3f10*/  ISETP.GT.AND P3, PT, R3, 0x1, PT ;  /* 0x000000010300780c */ /* 0x000fe20003f64270 */
[----:B------:R-:W-:Y:S01]  /*3f20*/  UIADD3 UR13, UR5, 0x180, URZ ;  /* 0x00000180050d7890 */ /* 0x000fe2000fffe03f */
[----:B------:R-:W-:Y:S01]  /*3f30*/  ISETP.NE.AND P1, PT, R5, 0xb, PT ;  /* 0x0000000b0500780c */ /* 0x000fe20003f25270 */
[----:B------:R-:W-:-:S02]  /*3f40*/  UIADD3.X UR5, URZ, UR21, URZ, UP0, !UPT ;  /* 0x000000153f057290 */ /* 0x000fc400087fe43f */
[----:B------:R-:W-:Y:S01]  /*3f50*/  UIADD3 UR14, UR8, 0x2c180, URZ ;  /* 0x0002c180080e7890 */ /* 0x000fe2000fffe03f */
[----:B------:R-:W-:Y:S02]  /*3f60*/  SEL R7, RZ, 0x1, P1 ;  /* 0x00000001ff077807 */ /* 0x000fe40000800000 */
[----:B------:R-:W-:Y:S01]  /*3f70*/  UMOV UR8, UR13 ;  /* 0x0000000d00087c82 */ /* 0x000fe20008000000 */
[----:B------:R-:W-:Y:S02]  /*3f80*/  SEL R5, R5, RZ, P1 ;  /* 0x000000ff05057207 */ /* 0x000fe40000800000 */
[----:B------:R-:W-:Y:S01]  /*3f90*/  LOP3.LUT R4, R4, R7, RZ, 0x3c, !PT ;  /* 0x0000000704047212 */ /* 0x000fe200078e3cff */
[----:B------:R0:W-:Y:S02]  /*3fa0*/  UTMALDG.3D [UR8], [UR4], desc[UR6] ;  /* 0x00000608040075b4 */ /* 0x0001e40008011000 */
[----:B0-----:R-:W-:Y:S01]  /*3fb0*/  UMOV UR8, UR14 ;  /* 0x0000000e00087c82 */ /* 0x001fe20008000000 */
[----:B------:R-:W-:-:S02]  /*3fc0*/  UMOV UR11, UR18 ;  /* 0x00000012000b7c82 */ /* 0x000fc40008000000 */
[----:B------:R0:W-:Y:S02]  /*3fd0*/  UTMALDG.3D [UR8], [UR22], desc[UR6] ;  /* 0x00000608160075b4 */ /* 0x0001e40008011000 */
[----:B0-----:R-:W-:Y:S05]  /*3fe0*/  @P3 BRA `(.L_x_78) ;  /* 0xfffffffc00483947 */ /* 0x001fea000383ffff */
.L_x_74:
[----:B------:R-:W-:Y:S05]  /*3ff0*/  BSYNC B1 ;  /* 0x0000000000017941 */ /* 0x000fea0003800000 */
.L_x_73:
[----:B------:R-:W-:Y:S01]  /*4000*/  LOP3.LUT P3, RZ, R19, 0xff, RZ, 0xc0, !PT ;  /* 0x000000ff13ff7812 */ /* 0x000fe2000786c0ff */
[----:B------:R-:W-:Y:S01]  /*4010*/  IMAD.IADD R6, R10, 0x1, R13 ;  /* 0x000000010a067824 */ /* 0x000fe200078e020d */
[----:B------:R-:W-:Y:S01]  /*4020*/  IADD3 R2, P4, R2, UR36, RZ ;  /* 0x0000002402027c10 */ /* 0x000fe2000ff9e0ff */
[----:B------:R-:W-:Y:S01]  /*4030*/  ULDC.64 UR4, c[0x0][0x650] ;  /* 0x0001940000047ab9 */ /* 0x000fe20000000a00 */
[----:B------:R-:W-:Y:S01]  /*4040*/  BSSY B1, `(.L_x_79) ;  /* 0x000006b000017945 */ /* 0x000fe20003800000 */
[----:B------:R-:W-:Y:S01]  /*4050*/  IMAD.MOV.U32 R20, RZ, RZ, -0x1 ;  /* 0xffffffffff147424 */ /* 0x000fe200078e00ff */
[----:B------:R-:W-:Y:S01]  /*4060*/  ISETP.GT.U32.AND P1, PT, R6, 0xa, PT ;  /* 0x0000000a0600780c */ /* 0x000fe20003f24070 */
[----:B------:R-:W-:Y:S01]  /*4070*/  IMAD.MOV.U32 R21, RZ, RZ, -0x1 ;  /* 0xffffffffff157424 */ /* 0x000fe200078e00ff */
[----:B------:R-:W-:Y:S01]  /*4080*/  IADD3.X R17, R17, UR42, RZ, P4, !PT ;  /* 0x0000002a11117c10 */ /* 0x000fe2000a7fe4ff */
[----:B------:R-:W-:Y:S01]  /*4090*/  IMAD.MOV.U32 R8, RZ, RZ, -0x1 ;  /* 0xffffffffff087424 */ /* 0x000fe200078e00ff */
[----:B------:R-:W-:-:S02]  /*40a0*/  ISETP.LT.U32.AND P1, PT, R10, 0xb, P1 ;  /* 0x0000000b0a00780c */ /* 0x000fc40000f21070 */
[----:B------:R-:W-:Y:S01]  /*40b0*/  PRMT R19, RZ, 0x7610, R19 ;  /* 0x00007610ff137816 */ /* 0x000fe20000000013 */
[----:B------:R-:W0:Y:S01]  /*40c0*/  @P3 S2R R4, SR_CgaCtaId ;  /* 0x0000000000043919 */ /* 0x000e220000008800 */
[----:B------:R-:W-:-:S04]  /*40d0*/  @P3 MOV R3, 0x400 ;  /* 0x0000040000033802 */ /* 0x000fc80000000f00 */
[----:B0-----:R-:W-:Y:S01]  /*40e0*/  @P3 LEA R3, R4, R3, 0x18 ;  /* 0x0000000304033211 */ /* 0x001fe200078ec0ff */
[----:B------:R-:W-:-:S03]  /*40f0*/  IMAD.WIDE.U32 R4, R6, -0x45d1745d, RZ ;  /* 0xba2e8ba306047825 */ /* 0x000fc600078e00ff */
[----:B------:R0:W-:Y:S01]  /*4100*/  @P3 SYNCS.ARRIVE.TRANS64.A1T0 RZ, [R3+URZ+0xc8], RZ ;  /* 0x0000c8ff03ff39a7 */ /* 0x0001e2000810003f */
[----:B------:R-:W-:Y:S02]  /*4110*/  ISETP.GE.U32.AND P3, PT, R10, 0xb, PT ;  /* 0x0000000b0a00780c */ /* 0x000fe40003f66070 */
[----:B------:R-:W-:Y:S02]  /*4120*/  SHF.R.U32.HI R5, RZ, 0x3, R5 ;  /* 0x00000003ff057819 */ /* 0x000fe40000011605 */
[----:B0-----:R-:W-:-:S03]  /*4130*/  SEL R3, RZ, 0x1, !P1 ;  /* 0x00000001ff037807 */ /* 0x001fc60004800000 */
[----:B------:R-:W-:Y:S01]  /*4140*/  IMAD R13, R5, -0xb, R6 ;  /* 0xfffffff5050d7824 */ /* 0x000fe200078e0206 */
[----:B------:R-:W-:Y:S02]  /*4150*/  ISETP.GE.U32.AND P1, PT, R2, UR4, PT ;  /* 0x0000000402007c0c */ /* 0x000fe4000bf26070 */
[----:B------:R-:W-:Y:S02]  /*4160*/  LOP3.LUT R0, R0, R3, RZ, 0x3c, !PT ;  /* 0x0000000300007212 */ /* 0x000fe400078e3cff */
[----:B------:R-:W-:Y:S02]  /*4170*/  ISETP.GE.U32.AND.EX P1, PT, R17, UR5, PT, P1 ;  /* 0x0000000511007c0c */ /* 0x000fe4000bf26110 */
[----:B------:R-:W-:Y:S02]  /*4180*/  @P3 LOP3.LUT R0, R0, 0x1, R5, 0x78, !PT ;  /* 0x0000000100003812 */ /* 0x000fe400078e7805 */
[----:B------:R-:W-:-:S09]  /*4190*/  PRMT R3, RZ, 0x7610, R3 ;  /* 0x00007610ff037816 */ /* 0x000fd20000000003 */
[----:B------:R-:W-:Y:S05]  /*41a0*/  @P1 BRA `(.L_x_80) ;  /* 0x0000000400501947 */ /* 0x000fea0003800000 */
[----:B------:R-:W-:Y:S01]  /*41b0*/  ULDC.64 UR4, c[0x0][0x628] ;  /* 0x00018a0000047ab9 */ /* 0x000fe20000000a00 */
[----:B------:R-:W0:Y:S01]  /*41c0*/  S2R R15, SR_CTAID.X ;  /* 0x00000000000f7919 */ /* 0x000e220000002500 */
[----:B------:R-:W-:Y:S01]  /*41d0*/  ISETP.NE.U32.AND P1, PT, RZ, UR4, PT ;  /* 0x00000004ff007c0c */ /* 0x000fe2000bf25070 */
[----:B------:R-:W-:Y:S01]  /*41e0*/  ULDC UR7, c[0x0][0x630] ;  /* 0x00018c0000077ab9 */ /* 0x000fe20000000800 */
[----:B------:R-:W-:Y:S01]  /*41f0*/  IMAD.MOV.U32 R4, RZ, RZ, R2 ;  /* 0x000000ffff047224 */ /* 0x000fe200078e0002 */
[----:B------:R-:W1:Y:S01]  /*4200*/  S2R R14, SR_CTAID.Y ;  /* 0x00000000000e7919 */ /* 0x000e620000002600 */
[----:B------:R-:W-:Y:S01]  /*4210*/  ISETP.NE.AND.EX P1, PT, RZ, UR5, PT, P1 ;  /* 0x00000005ff007c0c */ /* 0x000fe2000bf25310 */
[----:B------:R-:W-:-:S12]  /*4220*/  IMAD.MOV.U32 R5, RZ, RZ, R17 ;  /* 0x000000ffff057224 */ /* 0x000fd800078e0011 */
[----:B------:R-:W-:Y:S05]  /*4230*/  @!P1 BRA `(.L_x_81) ;  /* 0x0000000000289947 */ /* 0x000fea0003800000 */
[----:B------:R-:W-:Y:S02]  /*4240*/  ULDC UR6, c[0x0][0x634] ;  /* 0x00018d0000067ab9 */ /* 0x000fe40000000800 */
[----:B------:R-:W-:-:S05]  /*4250*/  IADD3 R9, P1, R2, UR6, RZ ;  /* 0x0000000602097c10 */ /* 0x000fca000ff3e0ff */
[----:B------:R-:W-:-:S04]  /*4260*/  IMAD.X R3, RZ, RZ, R17, P1 ;  /* 0x000000ffff037224 */ /* 0x000fc800008e0611 */
[----:B------:R-:W-:-:S04]  /*4270*/  IMAD.WIDE.U32 R6, R3, UR4, RZ ;  /* 0x0000000403067c25 */ /* 0x000fc8000f8e00ff */
[----:B------:R-:W-:-:S04]  /*4280*/  IMAD.WIDE.U32 R6, P1, R9, UR5, R6 ;  /* 0x0000000509067c25 */ /* 0x000fc8000f820006 */
[----:B------:R-:W-:-:S04]  /*4290*/  IMAD.WIDE.U32 R8, R9, UR4, RZ ;  /* 0x0000000409087c25 */ /* 0x000fc8000f8e00ff */
[----:B------:R-:W-:Y:S01]  /*42a0*/  IMAD.X R5, RZ, RZ, RZ, P1 ;  /* 0x000000ffff057224 */ /* 0x000fe200008e06ff */
[----:B------:R-:W-:Y:S01]  /*42b0*/  IADD3 RZ, P1, R9, R6, RZ ;  /* 0x0000000609ff7210 */ /* 0x000fe20007f3e0ff */
[----:B------:R-:W-:-:S04]  /*42c0*/  IMAD.MOV.U32 R4, RZ, RZ, R7 ;  /* 0x000000ffff047224 */ /* 0x000fc800078e0007 */
[----:B------:R-:W-:-:S08]  /*42d0*/  IMAD.WIDE.U32.X R4, R3, UR5, R4, P1 ;  /* 0x0000000503047c25 */ /* 0x000fd000088e0404 */
.L_x_81:
[--C-:B------:R-:W-:Y:S01]  /*42e0*/  SHF.R.U64 R8, R4, UR7, R5.reuse ;  /* 0x0000000704087c19 */ /* 0x100fe20008001205 */
[----:B------:R-:W-:Y:S01]  /*42f0*/  ULDC.64 UR4, c[0x0][0x620] ;  /* 0x0001880000047ab9 */ /* 0x000fe20000000a00 */
[----:B------:R-:W-:Y:S01]  /*4300*/  SHF.R.U32.HI R3, RZ, UR7, R5 ;  /* 0x00000007ff037c19 */ /* 0x000fe20008011605 */
[----:B------:R-:W-:Y:S01]  /*4310*/  ULDC.64 UR8, c[0x0][0x640] ;  /* 0x0001900000087ab9 */ /* 0x000fe20000000a00 */
[----:B------:R-:W-:Y:S01]  /*4320*/  IADD3 R7, P1, RZ, -R8, RZ ;  /* 0x80000008ff077210 */ /* 0x000fe20007f3e0ff */
[----:B------:R-:W2:Y:S01]  /*4330*/  LDC R21, c[0x0][0x148] ;  /* 0x00005200ff157b82 */ /* 0x000ea20000000800 */
[----:B0-----:R-:W-:Y:S01]  /*4340*/  I2FP.F32.U32 R9, R15 ;  /* 0x0000000f00097245 */ /* 0x001fe20000201000 */
[----:B------:R-:W-:Y:S02]  /*4350*/  ULDC UR6, c[0x0][0x608] ;  /* 0x0001820000067ab9 */ /* 0x000fe40000000800 */
[----:B------:R-:W-:Y:S01]  /*4360*/  IMAD.X R3, RZ, RZ, ~R3, P1 ;  /* 0x000000ffff037224 */ /* 0x000fe200008e0e03 */
[----:B------:R-:W-:-:S03]  /*4370*/  ISETP.NE.U32.AND P1, PT, RZ, UR8, PT ;  /* 0x00000008ff007c0c */ /* 0x000fc6000bf25070 */
[----:B------:R-:W-:Y:S01]  /*4380*/  IMAD R6, R3, UR4, RZ ;  /* 0x0000000403067c24 */ /* 0x000fe2000f8e02ff */
[----:B------:R-:W-:Y:S01]  /*4390*/  ISETP.NE.AND.EX P1, PT, RZ, UR9, PT, P1 ;  /* 0x00000009ff007c0c */ /* 0x000fe2000bf25310 */
[----:B------:R-:W-:Y:S02]  /*43a0*/  IMAD.MOV.U32 R3, RZ, RZ, R17 ;  /* 0x000000ffff037224 */ /* 0x000fe400078e0011 */
[----:B------:R-:W-:Y:S01]  /*43b0*/  IMAD.WIDE.U32 R4, R7, UR4, R2 ;  /* 0x0000000407047c25 */ /* 0x000fe2000f8e0002 */
[----:B------:R-:W-:-:S03]  /*43c0*/  ULDC UR4, c[0x0][0x150] ;  /* 0x0000540000047ab9 */ /* 0x000fc60000000800 */
[----:B------:R-:W-:Y:S01]  /*43d0*/  FMUL R9, R9, UR4 ;  /* 0x0000000409097c20 */ /* 0x000fe20008400000 */
[----:B------:R-:W-:Y:S01]  /*43e0*/  IMAD R3, R7, UR5, R6 ;  /* 0x0000000507037c24 */ /* 0x000fe2000f8e0206 */
[----:B------:R-:W-:Y:S01]  /*43f0*/  ULDC UR4, c[0x0][0x618] ;  /* 0x0001860000047ab9 */ /* 0x000fe20000000800 */
[----:B------:R-:W0:Y:S01]  /*4400*/  LDC R6, c[0x0][0x144] ;  /* 0x00005100ff067b82 */ /* 0x000e220000000800 */
[----:B------:R-:W-:Y:S01]  /*4410*/  ULDC UR5, c[0x0][0x154] ;  /* 0x0000550000057ab9 */ /* 0x000fe20000000800 */
[----:B------:R-:W-:Y:S01]  /*4420*/  IMAD.IADD R5, R5, 0x1, R3 ;  /* 0x0000000105057824 */ /* 0x000fe200078e0203 */
[----:B------:R-:W3:Y:S04]  /*4430*/  F2I.U32.TRUNC.NTZ R9, R9 ;  /* 0x0000000900097305 */ /* 0x000ee8000020f000 */
[----:B------:R-:W-:-:S02]  /*4440*/  SHF.R.U64 R3, R4, UR4, R5 ;  /* 0x0000000404037c19 */ /* 0x000fc40008001205 */
[----:B-1----:R-:W-:-:S05]  /*4450*/  I2FP.F32.U32 R4, R14 ;  /* 0x0000000e00047245 */ /* 0x002fca0000201000 */
[----:B------:R-:W-:Y:S01]  /*4460*/  FMUL R22, R4, UR5 ;  /* 0x0000000504167c20 */ /* 0x000fe20008400000 */
[----:B------:R-:W-:Y:S01]  /*4470*/  SHF.R.U32.HI R4, RZ, UR4, R5 ;  /* 0x00000004ff047c19 */ /* 0x000fe20008011605 */
[----:B------:R-:W-:-:S03]  /*4480*/  ULDC UR4, c[0x0][0x658] ;  /* 0x0001960000047ab9 */ /* 0x000fc60000000800 */
[--C-:B------:R-:W-:Y:S01]  /*4490*/  SHF.R.U64 R20, R3, UR6, R4.reuse ;  /* 0x0000000603147c19 */ /* 0x100fe20008001204 */
[----:B------:R-:W1:Y:S01]  /*44a0*/  F2I.U32.TRUNC.NTZ R22, R22 ;  /* 0x0000001600167305 */ /* 0x000e62000020f000 */
[----:B------:R-:W-:Y:S01]  /*44b0*/  SHF.R.U32.HI R5, RZ, UR6, R4 ;  /* 0x00000006ff057c19 */ /* 0x000fe20008011604 */
[----:B---3--:R-:W-:-:S03]  /*44c0*/  IMAD.MOV R4, RZ, RZ, -R9 ;  /* 0x000000ffff047224 */ /* 0x008fc600078e0a09 */
[----:B------:R-:W-:Y:S01]  /*44d0*/  SHF.R.U64 R9, R20, UR4, R5 ;  /* 0x0000000414097c19 */ /* 0x000fe20008001205 */
[----:B0-----:R-:W-:Y:S01]  /*44e0*/  IMAD R15, R6, R4, R15 ;  /* 0x00000004060f7224 */ /* 0x001fe200078e020f */
[----:B------:R-:W-:-:S03]  /*44f0*/  SHF.R.U32.HI R23, RZ, UR4, R5 ;  /* 0x00000004ff177c19 */ /* 0x000fc60008011605 */
[----:B------:R-:W-:Y:S02]  /*4500*/  IMAD.MOV.U32 R4, RZ, RZ, R9 ;  /* 0x000000ffff047224 */ /* 0x000fe400078e0009 */
[----:B------:R-:W-:Y:S01]  /*4510*/  IMAD.MOV.U32 R5, RZ, RZ, R23 ;  /* 0x000000ffff057224 */ /* 0x000fe200078e0017 */
[----:B-12---:R-:W-:Y:S06]  /*4520*/  @!P1 BRA `(.L_x_82) ;  /* 0x0000000000289947 */ /* 0x006fec0003800000 */
[----:B------:R-:W-:Y:S02]  /*4530*/  ULDC UR4, c[0x0][0x64c] ;  /* 0x0001930000047ab9 */ /* 0x000fe40000000800 */
[----:B------:R-:W-:-:S05]  /*4540*/  IADD3 R5, P1, R9, UR4, RZ ;  /* 0x0000000409057c10 */ /* 0x000fca000ff3e0ff */
[----:B------:R-:W-:-:S04]  /*4550*/  IMAD.X R23, RZ, RZ, R23, P1 ;  /* 0x000000ffff177224 */ /* 0x000fc800008e0617 */
[----:B------:R-:W-:-:S04]  /*4560*/  IMAD.WIDE.U32 R6, R23, UR8, RZ ;  /* 0x0000000817067c25 */ /* 0x000fc8000f8e00ff */
[----:B------:R-:W-:-:S04]  /*4570*/  IMAD.WIDE.U32 R6, P1, R5, UR9, R6 ;  /* 0x0000000905067c25 */ /* 0x000fc8000f820006 */
[----:B------:R-:W-:-:S04]  /*4580*/  IMAD.WIDE.U32 R4, R5, UR8, RZ ;  /* 0x0000000805047c25 */ /* 0x000fc8000f8e00ff */
[----:B------:R-:W-:Y:S01]  /*4590*/  IMAD.MOV.U32 R4, RZ, RZ, R7 ;  /* 0x000000ffff047224 */ /* 0x000fe200078e0007 */
[----:B------:R-:W-:Y:S01]  /*45a0*/  IADD3 RZ, P3, R5, R6, RZ ;  /* 0x0000000605ff7210 */ /* 0x000fe20007f7e0ff */
[----:B------:R-:W-:-:S04]  /*45b0*/  IMAD.X R5, RZ, RZ, RZ, P1 ;  /* 0x000000ffff057224 */ /* 0x000fc800008e06ff */
[----:B------:R-:W-:-:S08]  /*45c0*/  IMAD.WIDE.U32.X R4, R23, UR9, R4, P3 ;  /* 0x0000000917047c25 */ /* 0x000fd000098e0404 */
.L_x_82:
[----:B------:R-:W-:Y:S01]  /*45d0*/  ISETP.NE.AND P1, PT, R16, 0x1, PT ;  /* 0x000000011000780c */ /* 0x000fe20003f25270 */
[----:B------:R-:W-:Y:S01]  /*45e0*/  ULDC UR4, c[0x0][0x648] ;  /* 0x0001920000047ab9 */ /* 0x000fe20000000800 */
[----:B------:R-:W-:Y:S01]  /*45f0*/  LOP3.LUT R20, R20, UR16, RZ, 0xc0, !PT ;  /* 0x0000001014147c12 */ /* 0x000fe2000f8ec0ff */
[----:B------:R-:W-:Y:S01]  /*4600*/  IMAD.MOV R22, RZ, RZ, -R22 ;  /* 0x000000ffff167224 */ /* 0x000fe200078e0a16 */
[----:B------:R-:W-:Y:S01]  /*4610*/  SHF.R.U64 R5, R4, UR4, R5 ;  /* 0x0000000404057c19 */ /* 0x000fe20008001205 */
[----:B------:R-:W-:Y:S01]  /*4620*/  ULDC UR4, c[0x0][0x638] ;  /* 0x00018e0000047ab9 */ /* 0x000fe20000000800 */
[----:B------:R-:W-:Y:S01]  /*4630*/  LOP3.LUT R6, R3, UR15, RZ, 0xc0, !PT ;  /* 0x0000000f03067c12 */ /* 0x000fe2000f8ec0ff */
[----:B------:R-:W-:Y:S01]  /*4640*/  ULDC UR5, c[0x0][0x610] ;  /* 0x0001840000057ab9 */ /* 0x000fe20000000800 */
[----:B------:R-:W-:Y:S02]  /*4650*/  IMAD.MOV.U32 R3, RZ, RZ, 0x1 ;  /* 0x00000001ff037424 */ /* 0x000fe400078e00ff */
[----:B------:R-:W-:-:S02]  /*4660*/  IMAD.MOV R4, RZ, RZ, -R5 ;  /* 0x000000ffff047224 */ /* 0x000fc400078e0a05 */
[----:B------:R-:W-:Y:S02]  /*4670*/  IMAD R20, R5, UR17, R20 ;  /* 0x0000001105147c24 */ /* 0x000fe4000f8e0214 */
[----:B------:R-:W-:Y:S02]  /*4680*/  @P1 IMAD R15, R21, R22, R14 ;  /* 0x00000016150f1224 */ /* 0x000fe400078e020e */
[----:B------:R-:W-:Y:S01]  /*4690*/  IMAD R9, R4, UR4, R9 ;  /* 0x0000000404097c24 */ /* 0x000fe2000f8e0209 */
[----:B------:R-:W-:Y:S01]  /*46a0*/  ULDC UR4, c[0x0][0x600] ;  /* 0x0001800000047ab9 */ /* 0x000fe20000000800 */
[----:B------:R-:W-:Y:S02]  /*46b0*/  IMAD R15, R20, UR5, R15 ;  /* 0x00000005140f7c24 */ /* 0x000fe4000f8e020f */
[----:B------:R-:W-:-:S05]  /*46c0*/  IMAD R20, R9, UR4, R6 ;  /* 0x0000000409147c24 */ /* 0x000fca000f8e0206 */
[----:B------:R-:W-:Y:S02]  /*46d0*/  SEL R21, R20, R15, !P1 ;  /* 0x0000000f14157207 */ /* 0x000fe40004800000 */
[----:B------:R-:W-:-:S07]  /*46e0*/  SEL R20, R15, R20, !P1 ;  /* 0x000000140f147207 */ /* 0x000fce0004800000 */
.L_x_80:
[----:B------:R-:W-:Y:S05]  /*46f0*/  BSYNC B1 ;  /* 0x0000000000017941 */ /* 0x000fea0003800000 */
.L_x_79:
[----:B------:R-:W-:-:S13]  /*4700*/  LOP3.LUT P1, RZ, R3, 0xff, RZ, 0xc0, !PT ;  /* 0x000000ff03ff7812 */ /* 0x000fda000782c0ff */
[----:B------:R-:W-:Y:S05]  /*4710*/  @P1 BRA `(.L_x_83) ;  /* 0xfffffff400481947 */ /* 0x000fea000383ffff */
[----:B------:R-:W-:Y:S05]  /*4720*/  BSYNC B0 ;  /* 0x0000000000007941 */ /* 0x000fea0003800000 */
.L_x_71:
[----:B------:R-:W-:-:S03]  /*4730*/  UMOV UR4, 0xffffffff ;  /* 0xffffffff00047882 */ /* 0x000fc60000000000 */
[----:B------:R-:W-:Y:S05]  /*4740*/  BRA.DIV UR4, `(.L_x_84) ;  /* 0x0000000a04107947 */ /* 0x000fea000b800000 */
[----:B------:R-:W-:-:S13]  /*4750*/  ELECT P6, URZ, PT ;  /* 0x00000000003f782f */ /* 0x000fda00038c0000 */
.L_x_105:
[----:B------:R-:W-:Y:S04]  /*4760*/  BSSY B0, `(.L_x_85) ;  /* 0x000006a000007945 */ /* 0x000fe80003800000 */
[----:B------:R-:W-:Y:S05]  /*4770*/  @!P6 BRA `(.L_x_86) ;  /* 0x0000000400a0e947 */ /* 0x000fea0003800000 */
[----:B------:R-:W-:-:S04]  /*4780*/  LOP3.LUT R18, R18, 0x2, RZ, 0xfc, !PT ;  /* 0x0000000212127812 */ /* 0x000fc800078efcff */
[----:B------:R-:W-:-:S13]  /*4790*/  ISETP.NE.AND P0, PT, R18, 0x3, PT ;  /* 0x000000031200780c */ /* 0x000fda0003f05270 */
[----:B------:R-:W-:Y:S05]  /*47a0*/  @!P0 BRA `(.L_x_87) ;  /* 0x0000000000048947 */ /* 0x000fea0003800000 */
[----:B------:R-:W-:Y:S01]  /*47b0*/  BPT.TRAP 0x1 ;  /* 0x000000040000795c */ /* 0x000fe20000300000 */
.L_x_87:
[----:B------:R-:W0:Y:S01]  /*47c0*/  S2R R3, SR_CgaCtaId ;  /* 0x0000000000037919 */ /* 0x000e220000008800 */
[----:B------:R-:W-:Y:S02]  /*47d0*/  MOV R2, 0x400 ;  /* 0x0000040000027802 */ /* 0x000fe40000000f00 */
[----:B------:R-:W-:Y:S02]  /*47e0*/  SHF.L.U32 R4, R0, 0x1f, RZ ;  /* 0x0000001f00047819 */ /* 0x000fe400000006ff */
[----:B0-----:R-:W-:-:S05]  /*47f0*/  LEA R2, R3, R2, 0x18 ;  /* 0x0000000203027211 */ /* 0x001fca00078ec0ff */
[----:B------:R-:W-:-:S04]  /*4800*/  VIADD R2, R2, 0x58 ;  /* 0x0000005802027836 */ /* 0x000fc80000000000 */
[C---:B------:R-:W-:Y:S02]  /*4810*/  IMAD R7, R13.reuse, 0x8, R2 ;  /* 0x000000080d077824 */ /* 0x040fe400078e0202 */
[----:B------:R-:W-:Y:S02]  /*4820*/  VIADD R13, R13, 0x1 ;  /* 0x000000010d0d7836 */ /* 0x000fe40000000000 */
[----:B------:R-:W0:Y:S03]  /*4830*/  SYNCS.PHASECHK.TRANS64.TRYWAIT P0, [R7+URZ], R4 ;  /* 0x00000004070075a7 */ /* 0x000e26000800017f */
[----:B------:R-:W-:-:S04]  /*4840*/  ISETP.NE.AND P1, PT, R13, 0xb, PT ;  /* 0x0000000b0d00780c */ /* 0x000fc80003f25270 */
[----:B------:R-:W-:Y:S02]  /*4850*/  SEL R3, RZ, 0x1, P1 ;  /* 0x00000001ff037807 */ /* 0x000fe40000800000 */
[----:B------:R-:W-:Y:S02]  /*4860*/  SEL R13, R13, RZ, P1 ;  /* 0x000000ff0d0d7207 */ /* 0x000fe40000800000 */
[----:B------:R-:W-:-:S03]  /*4870*/  LOP3.LUT R6, R0, R3, RZ, 0x3c, !PT ;  /* 0x0000000300067212 */ /* 0x000fc600078e3cff */
[----:B------:R-:W-:Y:S01]  /*4880*/  IMAD R8, R13, 0x8, R2 ;  /* 0x000000080d087824 */ /* 0x000fe200078e0202 */
[----:B------:R-:W-:Y:S01]  /*4890*/  SHF.L.U32 R5, R6, 0x1f, RZ ;  /* 0x0000001f06057819 */ /* 0x000fe200000006ff */
[----:B0-----:R-:W-:Y:S06]  /*48a0*/  @!P0 BRA `(.L_x_88) ;  /* 0x0000000400d88947 */ /* 0x001fec0003800000 */
.L_x_106:
[----:B------:R-:W1:Y:S01]  /*48b0*/  SYNCS.PHASECHK.TRANS64.TRYWAIT P0, [R8+URZ], R5 ;  /* 0x00000005080075a7 */ /* 0x000e62000800017f */
[----:B------:R-:W-:-:S05]  /*48c0*/  VIADD R0, R13, 0x1 ;  /* 0x000000010d007836 */ /* 0x000fca0000000000 */
[----:B------:R-:W-:-:S04]  /*48d0*/  ISETP.NE.AND P1, PT, R0, 0xb, PT ;  /* 0x0000000b0000780c */ /* 0x000fc80003f25270 */
[----:B------:R-:W-:Y:S02]  /*48e0*/  SEL R3, RZ, 0x1, P1 ;  /* 0x00000001ff037807 */ /* 0x000fe40000800000 */
[----:B0-----:R-:W-:Y:S02]  /*48f0*/  SEL R7, R0, RZ, P1 ;  /* 0x000000ff00077207 */ /* 0x001fe40000800000 */
[----:B------:R-:W-:-:S03]  /*4900*/  LOP3.LUT R6, R6, R3, RZ, 0x3c, !PT ;  /* 0x0000000306067212 */ /* 0x000fc600078e3cff */
[----:B------:R-:W-:Y:S01]  /*4910*/  IMAD R9, R7, 0x8, R2 ;  /* 0x0000000807097824 */ /* 0x000fe200078e0202 */
[----:B------:R-:W-:Y:S01]  /*4920*/  SHF.L.U32 R4, R6, 0x1f, RZ ;  /* 0x0000001f06047819 */ /* 0x000fe200000006ff */
[----:B-1----:R-:W-:Y:S06]  /*4930*/  @!P0 BRA `(.L_x_89) ;  /* 0x0000000400c88947 */ /* 0x002fec0003800000 */
.L_x_107:
[----:B------:R-:W1:Y:S01]  /*4940*/  SYNCS.PHASECHK.TRANS64.TRYWAIT P0, [R9+URZ], R4 ;  /* 0x00000004090075a7 */ /* 0x000e62000800017f */
[----:B------:R-:W-:-:S05]  /*4950*/  VIADD R0, R7, 0x1 ;  /* 0x0000000107007836 */ /* 0x000fca0000000000 */
[----:B------:R-:W-:-:S04]  /*4960*/  ISETP.NE.AND P1, PT, R0, 0xb, PT ;  /* 0x0000000b0000780c */ /* 0x000fc80003f25270 */
[----:B------:R-:W-:Y:S02]  /*4970*/  SEL R3, RZ, 0x1, P1 ;  /* 0x00000001ff037807 */ /* 0x000fe40000800000 */
[----:B------:R-:W-:Y:S02]  /*4980*/  SEL R7, R0, RZ, P1 ;  /* 0x000000ff00077207 */ /* 0x000fe40000800000 */
[----:B------:R-:W-:-:S03]  /*4990*/  LOP3.LUT R6, R6, R3, RZ, 0x3c, !PT ;  /* 0x0000000306067212 */ /* 0x000fc600078e3cff */
[----:B0-----:R-:W-:Y:S01]  /*49a0*/  IMAD R8, R7, 0x8, R2 ;  /* 0x0000000807087824 */ /* 0x001fe200078e0202 */
[----:B------:R-:W-:Y:S01]  /*49b0*/  SHF.L.U32 R5, R6, 0x1f, RZ ;  /* 0x0000001f06057819 */ /* 0x000fe200000006ff */
[----:B-1----:R-:W-:Y:S06]  /*49c0*/  @!P0 BRA `(.L_x_90) ;  /* 0x0000000400b88947 */ /* 0x002fec0003800000 */
.L_x_108:
        /* <DEDUP_REMOVED lines=9> */
.L_x_109:
        /* <DEDUP_REMOVED lines=9> */
.L_x_110:
        /* <DEDUP_REMOVED lines=9> */
.L_x_111:
        /* <DEDUP_REMOVED lines=9> */
.L_x_112:
        /* <DEDUP_REMOVED lines=9> */
.L_x_113:
[----:B------:R-:W1:Y:S01]  /*4ca0*/  SYNCS.PHASECHK.TRANS64.TRYWAIT P0, [R9+URZ], R4 ;  /* 0x00000004090075a7 */ /* 0x000e62000800017f */
[----:B------:R-:W-:-:S05]  /*4cb0*/  VIADD R0, R7, 0x1 ;  /* 0x0000000107007836 */ /* 0x000fca0000000000 */
[----:B------:R-:W-:-:S04]  /*4cc0*/  ISETP.NE.AND P1, PT, R0, 0xb, PT ;  /* 0x0000000b0000780c */ /* 0x000fc80003f25270 */
[----:B------:R-:W-:Y:S02]  /*4cd0*/  SEL R3, RZ, 0x1, P1 ;  /* 0x00000001ff037807 */ /* 0x000fe40000800000 */
[----:B------:R-:W-:Y:S02]  /*4ce0*/  SEL R7, R0, RZ, P1 ;  /* 0x000000ff00077207 */ /* 0x000fe40000800000 */
[----:B------:R-:W-:-:S03]  /*4cf0*/  LOP3.LUT R11, R6, R3, RZ, 0x3c, !PT ;  /* 0x00000003060b7212 */ /* 0x000fc600078e3cff */
[----:B------:R-:W-:Y:S01]  /*4d00*/  IMAD R6, R7, 0x8, R2 ;  /* 0x0000000807067824 */ /* 0x000fe200078e0202 */
[----:B0-----:R-:W-:Y:S01]  /*4d10*/  SHF.L.U32 R5, R11, 0x1f, RZ ;  /* 0x0000001f0b057819 */ /* 0x001fe200000006ff */
[----:B-1----:R-:W-:Y:S06]  /*4d20*/  @!P0 BRA `(.L_x_96) ;  /* 0x0000000400588947 */ /* 0x002fec0003800000 */
.L_x_114:
[----:B------:R-:W1:Y:S01]  /*4d30*/  SYNCS.PHASECHK.TRANS64.TRYWAIT P0, [R6+URZ], R5 ;  /* 0x00000005060075a7 */ /* 0x000e62000800017f */
[----:B------:R-:W-:-:S05]  /*4d40*/  VIADD R0, R7, 0x1 ;  /* 0x0000000107007836 */ /* 0x000fca0000000000 */
[----:B------:R-:W-:-:S04]  /*4d50*/  ISETP.NE.AND P1, PT, R0, 0xb, PT ;  /* 0x0000000b0000780c */ /* 0x000fc80003f25270 */
[----:B0-----:R-:W-:Y:S02]  /*4d60*/  SEL R4, RZ, 0x1, P1 ;  /* 0x00000001ff047807 */ /* 0x001fe40000800000 */
[----:B------:R-:W-:Y:S02]  /*4d70*/  SEL R3, R0, RZ, P1 ;  /* 0x000000ff00037207 */ /* 0x000fe40000800000 */
[----:B------:R-:W-:Y:S01]  /*4d80*/  LOP3.LUT R0, R11, R4, RZ, 0x3c, !PT ;  /* 0x000000040b007212 */ /* 0x000fe200078e3cff */
[----:B-1----:R-:W-:Y:S06]  /*4d90*/  @!P0 BRA `(.L_x_97) ;  /* 0x0000000400508947 */ /* 0x002fec0003800000 */
.L_x_115:
[----:B------:R-:W-:Y:S01]  /*4da0*/  IMAD R3, R3, 0x8, R2 ;  /* 0x0000000803037824 */ /* 0x000fe200078e0202 */
[----:B------:R-:W-:-:S07]  /*4db0*/  SHF.L.U32 R0, R0, 0x1f, RZ ;  /* 0x0000001f00007819 */ /* 0x000fce00000006ff */
.L_x_98:
[----:B-1----:R1:W2:Y:S02]  /*4dc0*/  SYNCS.PHASECHK.TRANS64.TRYWAIT P0, [R3+URZ], R0 ;  /* 0x00000000030075a7 */ /* 0x0022a4000800017f */
[----:B--2---:R-:W-:Y:S05]  /*4dd0*/  @!P0 NANOSLEEP.SYNCS 0x989680 ;  /* 0x009896800000895d */ /* 0x004fea0003900000 */
[----:B------:R-:W2:Y:S02]  /*4de0*/  @!P0 SYNCS.PHASECHK.TRANS64 P0, [R3+URZ], R0 ;  /* 0x00000000030085a7 */ /* 0x000ea4000800007f */
[----:B--2---:R-:W-:Y:S05]  /*4df0*/  @!P0 BRA `(.L_x_98) ;  /* 0xfffffffc00f08947 */ /* 0x004fea000383ffff */
.L_x_86:
[----:B------:R-:W-:Y:S05]  /*4e00*/  BSYNC B0 ;  /* 0x0000000000007941 */ /* 0x000fea0003800000 */
.L_x_85:
[----:B------:R-:W-:Y:S05]  /*4e10*/  EXIT ;  /* 0x000000000000794d */ /* 0x000fea0003800000 */
.L_x_18:
[----:B-1----:R1:W2:Y:S02]  /*4e20*/  SYNCS.PHASECHK.TRANS64.TRYWAIT P1, [R3+URZ], R0 ;  /* 0x00000000030075a7 */ /* 0x0022a4000802017f */
[----:B--2---:R-:W-:Y:S05]  /*4e30*/  @!P1 NANOSLEEP.SYNCS 0x989680 ;  /* 0x009896800000995d */ /* 0x004fea0003900000 */
[----:B------:R-:W2:Y:S02]  /*4e40*/  @!P1 SYNCS.PHASECHK.TRANS64 P1, [R3+URZ], R0 ;  /* 0x00000000030095a7 */ /* 0x000ea4000802007f */
[----:B--2---:R-:W-:Y:S05]  /*4e50*/  @!P1 BRA `(.L_x_18) ;  /* 0xfffffffc00f09947 */ /* 0x004fea000383ffff */
[----:B------:R-:W-:Y:S05]  /*4e60*/  BRA `(.L_x_17) ;  /* 0xffffffc400d47947 */ /* 0x000fea000383ffff */
.L_x_23:
[----:B-1----:R1:W2:Y:S02]  /*4e70*/  SYNCS.PHASECHK.TRANS64.TRYWAIT P1, [R5+URZ], R4 ;  /* 0x00000004050075a7 */ /* 0x0022a4000802017f */
[----:B--2---:R-:W-:Y:S05]  /*4e80*/  @!P1 NANOSLEEP.SYNCS 0x989680 ;  /* 0x009896800000995d */ /* 0x004fea0003900000 */
[----:B------:R-:W2:Y:S02]  /*4e90*/  @!P1 SYNCS.PHASECHK.TRANS64 P1, [R5+URZ], R4 ;  /* 0x00000004050095a7 */ /* 0x000ea4000802007f */
[----:B--2---:R-:W-:Y:S05]  /*4ea0*/  @!P1 BRA `(.L_x_23) ;  /* 0xfffffffc00f09947 */ /* 0x004fea000383ffff */
[----:B------:R-:W-:Y:S05]  /*4eb0*/  BRA `(.L_x_22) ;  /* 0xffffffc800b07947 */ /* 0x000fea000383ffff */
.L_x_72:
[----:B------:R-:W-:Y:S01]  /*4ec0*/  BSSY B1, `(.L_x_99) ;  /* 0x0000006000017945 */ /* 0x000fe20003800000 */
[----:B------:R-:W-:-:S07]  /*4ed0*/  IMAD.MOV.U32 R15, RZ, RZ, -0x1 ;  /* 0xffffffffff0f7424 */ /* 0x000fce00078e00ff */
[----:B------:R-:W-:Y:S05]  /*4ee0*/  WARPSYNC.COLLECTIVE R15, `(.L_x_100) ;  /* 0x000000000f0c7348 */ /* 0x000fea0003c00000 */
[----:B------:R-:W-:Y:S02]  /*4ef0*/  ELECT P6, UR62, PT ;  /* 0x00000000003e782f */ /* 0x000fe400038c0000 */
[----:B------:R-:W-:Y:S01]  /*4f00*/  MOV R14, UR62 ;  /* 0x0000003e000e7c02 */ /* 0x000fe20008000f00 */
[----:B------:R-:W-:Y:S10]  /*4f10*/  ENDCOLLECTIVE ;  /* 0x000000000000791b */ /* 0x000ff40003800000 */
.L_x_100:
[----:B------:R-:W-:Y:S05]  /*4f20*/  BSYNC B1 ;  /* 0x0000000000017941 */ /* 0x000fea0003800000 */
.L_x_99:
[----:B------:R-:W-:Y:S05]  /*4f30*/  BRA `(.L_x_101) ;  /* 0xffffffec004c7947 */ /* 0x000fea000383ffff */
.L_x_75:
[----:B-1----:R1:W2:Y:S02]  /*4f40*/  SYNCS.PHASECHK.TRANS64.TRYWAIT P1, [R9+URZ+0x58], R6 ;  /* 0x00005806090075a7 */ /* 0x0022a4000802017f */
[----:B--2---:R-:W-:Y:S05]  /*4f50*/  @!P1 NANOSLEEP.SYNCS 0x989680 ;  /* 0x009896800000995d */ /* 0x004fea0003900000 */
[----:B------:R-:W2:Y:S02]  /*4f60*/  @!P1 SYNCS.PHASECHK.TRANS64 P1, [R9+URZ+0x58], R6 ;  /* 0x00005806090095a7 */ /* 0x000ea4000802007f */
[----:B--2---:R-:W-:Y:S05]  /*4f70*/  @!P1 BRA `(.L_x_75) ;  /* 0xfffffffc00f09947 */ /* 0x004fea000383ffff */
[----:B------:R-:W-:Y:S05]  /*4f80*/  BRA `(.L_x_102) ;  /* 0xffffffec00807947 */ /* 0x000fea000383ffff */
.L_x_84:
[----:B------:R-:W-:Y:S01]  /*4f90*/  BSSY B0, `(.L_x_103) ;  /* 0x0000006000007945 */ /* 0x000fe20003800000 */
[----:B------:R-:W-:-:S07]  /*4fa0*/  IMAD.MOV.U32 R15, RZ, RZ, -0x1 ;  /* 0xffffffffff0f7424 */ /* 0x000fce00078e00ff */
[----:B------:R-:W-:Y:S05]  /*4fb0*/  WARPSYNC.COLLECTIVE R15, `(.L_x_104) ;  /* 0x000000000f0c7348 */ /* 0x000fea0003c00000 */
[----:B------:R-:W-:Y:S02]  /*4fc0*/  ELECT P6, UR62, PT ;  /* 0x00000000003e782f */ /* 0x000fe400038c0000 */
[----:B------:R-:W-:Y:S01]  /*4fd0*/  MOV R14, UR62 ;  /* 0x0000003e000e7c02 */ /* 0x000fe20008000f00 */
[----:B------:R-:W-:Y:S10]  /*4fe0*/  ENDCOLLECTIVE ;  /* 0x000000000000791b */ /* 0x000ff40003800000 */
.L_x_104:
[----:B------:R-:W-:Y:S05]  /*4ff0*/  BSYNC B0 ;  /* 0x0000000000007941 */ /* 0x000fea0003800000 */
.L_x_103:
[----:B------:R-:W-:Y:S05]  /*5000*/  BRA `(.L_x_105) ;  /* 0xfffffff400d47947 */ /* 0x000fea000383ffff */
.L_x_88:
[----:B0-----:R0:W1:Y:S02]  /*5010*/  SYNCS.PHASECHK.TRANS64.TRYWAIT P0, [R7+URZ], R4 ;  /* 0x00000004070075a7 */ /* 0x001064000800017f */
[----:B-1----:R-:W-:Y:S05]  /*5020*/  @!P0 NANOSLEEP.SYNCS 0x989680 ;  /* 0x009896800000895d */ /* 0x002fea0003900000 */
[----:B------:R-:W1:Y:S02]  /*5030*/  @!P0 SYNCS.PHASECHK.TRANS64 P0, [R7+URZ], R4 ;  /* 0x00000004070085a7 */ /* 0x000e64000800007f */
[----:B-1----:R-:W-:Y:S05]  /*5040*/  @!P0 BRA `(.L_x_88) ;  /* 0xfffffffc00f08947 */ /* 0x002fea000383ffff */
[----:B------:R-:W-:Y:S05]  /*5050*/  BRA `(.L_x_106) ;  /* 0xfffffff800147947 */ /* 0x000fea000383ffff */
.L_x_89:
[----:B0-----:R0:W1:Y:S02]  /*5060*/  SYNCS.PHASECHK.TRANS64.TRYWAIT P0, [R8+URZ], R5 ;  /* 0x00000005080075a7 */ /* 0x001064000800017f */
[----:B-1----:R-:W-:Y:S05]  /*5070*/  @!P0 NANOSLEEP.SYNCS 0x989680 ;  /* 0x009896800000895d */ /* 0x002fea0003900000 */
[----:B------:R-:W1:Y:S02]  /*5080*/  @!P0 SYNCS.PHASECHK.TRANS64 P0, [R8+URZ], R5 ;  /* 0x00000005080085a7 */ /* 0x000e64000800007f */
[----:B-1----:R-:W-:Y:S05]  /*5090*/  @!P0 BRA `(.L_x_89) ;  /* 0xfffffffc00f08947 */ /* 0x002fea000383ffff */
[----:B------:R-:W-:Y:S05]  /*50a0*/  BRA `(.L_x_107) ;  /* 0xfffffff800247947 */ /* 0x000fea000383ffff */
.L_x_90:
[----:B0-----:R0:W1:Y:S02]  /*50b0*/  SYNCS.PHASECHK.TRANS64.TRYWAIT P0, [R9+URZ], R4 ;  /* 0x00000004090075a7 */ /* 0x001064000800017f */
[----:B-1----:R-:W-:Y:S05]  /*50c0*/  @!P0 NANOSLEEP.SYNCS 0x989680 ;  /* 0x009896800000895d */ /* 0x002fea0003900000 */
[----:B------:R-:W1:Y:S02]  /*50d0*/  @!P0 SYNCS.PHASECHK.TRANS64 P0, [R9+URZ], R4 ;  /* 0x00000004090085a7 */ /* 0x000e64000800007f */
[----:B-1----:R-:W-:Y:S05]  /*50e0*/  @!P0 BRA `(.L_x_90) ;  /* 0xfffffffc00f08947 */ /* 0x002fea000383ffff */
[----:B------:R-:W-:Y:S05]  /*50f0*/  BRA `(.L_x_108) ;  /* 0xfffffff800347947 */ /* 0x000fea000383ffff */
.L_x_91:
[----:B0-----:R0:W1:Y:S02]  /*5100*/  SYNCS.PHASECHK.TRANS64.TRYWAIT P0, [R8+URZ], R5 ;  /* 0x00000005080075a7 */ /* 0x001064000800017f */
[----:B-1----:R-:W-:Y:S05]  /*5110*/  @!P0 NANOSLEEP.SYNCS 0x989680 ;  /* 0x009896800000895d */ /* 0x002fea0003900000 */
[----:B------:R-:W1:Y:S02]  /*5120*/  @!P0 SYNCS.PHASECHK.TRANS64 P0, [R8+URZ], R5 ;  /* 0x00000005080085a7 */ /* 0x000e64000800007f */
[----:B-1----:R-:W-:Y:S05]  /*5130*/  @!P0 BRA `(.L_x_91) ;  /* 0xfffffffc00f08947 */ /* 0x002fea000383ffff */
[----:B------:R-:W-:Y:S05]  /*5140*/  BRA `(.L_x_109) ;  /* 0xfffffff800447947 */ /* 0x000fea000383ffff */
.L_x_92:
[----:B0-----:R0:W1:Y:S02]  /*5150*/  SYNCS.PHASECHK.TRANS64.TRYWAIT P0, [R9+URZ], R4 ;  /* 0x00000004090075a7 */ /* 0x001064000800017f */
[----:B-1----:R-:W-:Y:S05]  /*5160*/  @!P0 NANOSLEEP.SYNCS 0x989680 ;  /* 0x009896800000895d */ /* 0x002fea0003900000 */
[----:B------:R-:W1:Y:S02]  /*5170*/  @!P0 SYNCS.PHASECHK.TRANS64 P0, [R9+URZ], R4 ;  /* 0x00000004090085a7 */ /* 0x000e64000800007f */
[----:B-1----:R-:W-:Y:S05]  /*5180*/  @!P0 BRA `(.L_x_92) ;  /* 0xfffffffc00f08947 */ /* 0x002fea000383ffff */
[----:B------:R-:W-:Y:S05]  /*5190*/  BRA `(.L_x_110) ;  /* 0xfffffff800547947 */ /* 0x000fea000383ffff */
.L_x_93:
[----:B0-----:R0:W1:Y:S02]  /*51a0*/  SYNCS.PHASECHK.TRANS64.TRYWAIT P0, [R8+URZ], R5 ;  /* 0x00000005080075a7 */ /* 0x001064000800017f */
[----:B-1----:R-:W-:Y:S05]  /*51b0*/  @!P0 NANOSLEEP.SYNCS 0x989680 ;  /* 0x009896800000895d */ /* 0x002fea0003900000 */
[----:B------:R-:W1:Y:S02]  /*51c0*/  @!P0 SYNCS.PHASECHK.TRANS64 P0, [R8+URZ], R5 ;  /* 0x00000005080085a7 */ /* 0x000e64000800007f */
[----:B-1----:R-:W-:Y:S05]  /*51d0*/  @!P0 BRA `(.L_x_93) ;  /* 0xfffffffc00f08947 */ /* 0x002fea000383ffff */
[----:B------:R-:W-:Y:S05]  /*51e0*/  BRA `(.L_x_111) ;  /* 0xfffffff800647947 */ /* 0x000fea000383ffff */
.L_x_94:
[----:B0-----:R0:W1:Y:S02]  /*51f0*/  SYNCS.PHASECHK.TRANS64.TRYWAIT P0, [R9+URZ], R4 ;  /* 0x00000004090075a7 */ /* 0x001064000800017f */
[----:B-1----:R-:W-:Y:S05]  /*5200*/  @!P0 NANOSLEEP.SYNCS 0x989680 ;  /* 0x009896800000895d */ /* 0x002fea0003900000 */
[----:B------:R-:W1:Y:S02]  /*5210*/  @!P0 SYNCS.PHASECHK.TRANS64 P0, [R9+URZ], R4 ;  /* 0x00000004090085a7 */ /* 0x000e64000800007f */
[----:B-1----:R-:W-:Y:S05]  /*5220*/  @!P0 BRA `(.L_x_94) ;  /* 0xfffffffc00f08947 */ /* 0x002fea000383ffff */
[----:B------:R-:W-:Y:S05]  /*5230*/  BRA `(.L_x_112) ;  /* 0xfffffff800747947 */ /* 0x000fea000383ffff */
.L_x_95:
[----:B0-----:R0:W1:Y:S02]  /*5240*/  SYNCS.PHASECHK.TRANS64.TRYWAIT P0, [R8+URZ], R5 ;  /* 0x00000005080075a7 */ /* 0x001064000800017f */
[----:B-1----:R-:W-:Y:S05]  /*5250*/  @!P0 NANOSLEEP.SYNCS 0x989680 ;  /* 0x009896800000895d */ /* 0x002fea0003900000 */
[----:B------:R-:W1:Y:S02]  /*5260*/  @!P0 SYNCS.PHASECHK.TRANS64 P0, [R8+URZ], R5 ;  /* 0x00000005080085a7 */ /* 0x000e64000800007f */
[----:B-1----:R-:W-:Y:S05]  /*5270*/  @!P0 BRA `(.L_x_95) ;  /* 0xfffffffc00f08947 */ /* 0x002fea000383ffff */
[----:B------:R-:W-:Y:S05]  /*5280*/  BRA `(.L_x_113) ;  /* 0xfffffff800847947 */ /* 0x000fea000383ffff */
.L_x_96:
[----:B0-----:R0:W1:Y:S02]  /*5290*/  SYNCS.PHASECHK.TRANS64.TRYWAIT P0, [R9+URZ], R4 ;  /* 0x00000004090075a7 */ /* 0x001064000800017f */
[----:B-1----:R-:W-:Y:S05]  /*52a0*/  @!P0 NANOSLEEP.SYNCS 0x989680 ;  /* 0x009896800000895d */ /* 0x002fea0003900000 */
[----:B------:R-:W1:Y:S02]  /*52b0*/  @!P0 SYNCS.PHASECHK.TRANS64 P0, [R9+URZ], R4 ;  /* 0x00000004090085a7 */ /* 0x000e64000800007f */
[----:B-1----:R-:W-:Y:S05]  /*52c0*/  @!P0 BRA `(.L_x_96) ;  /* 0xfffffffc00f08947 */ /* 0x002fea000383ffff */
[----:B------:R-:W-:Y:S05]  /*52d0*/  BRA `(.L_x_114) ;  /* 0xfffffff800947947 */ /* 0x000fea000383ffff */
.L_x_97:
[----:B0-----:R0:W1:Y:S02]  /*52e0*/  SYNCS.PHASECHK.TRANS64.TRYWAIT P0, [R6+URZ], R5 ;  /* 0x00000005060075a7 */ /* 0x001064000800017f */
[----:B-1----:R-:W-:Y:S05]  /*52f0*/  @!P0 NANOSLEEP.SYNCS 0x989680 ;  /* 0x009896800000895d */ /* 0x002fea0003900000 */
[----:B------:R-:W1:Y:S02]  /*5300*/  @!P0 SYNCS.PHASECHK.TRANS64 P0, [R6+URZ], R5 ;  /* 0x00000005060085a7 */ /* 0x000e64000800007f */
[----:B-1----:R-:W-:Y:S05]  /*5310*/  @!P0 BRA `(.L_x_97) ;  /* 0xfffffffc00f08947 */ /* 0x002fea000383ffff */
[----:B------:R-:W-:Y:S05]  /*5320*/  BRA `(.L_x_115) ;  /* 0xfffffff8009c7947 */ /* 0x000fea000383ffff */
.L_x_116:
[----:B------:R-:W-:-:S00]  /*5330*/  BRA `(.L_x_116) ;  /* 0xfffffffc00fc7947 */ /* 0x000fc0000383ffff */
[----:B------:R-:W-:-:S00]  /*5340*/  NOP ;  /* 0x0000000000007918 */ /* 0x000fc00000000000 */
        /* <DEDUP_REMOVED lines=11> */
.L_x_117:


//--------------------- .nv.global.init           --------------------------
	.section	.nv.global.init,"aw",@progbits
.nv.global.init:
	.type		$str$22,@object
	.size		$str$22,($str$23 - $str$22)
$str$22:
        /*0000*/ 	.byte	0x6b, 0x5f, 0x74, 0x69, 0x6c, 0x65, 0x5f, 0x63, 0x6f, 0x75, 0x6e, 0x74, 0x20, 0x3e, 0x3d, 0x20
        /*0010*/ 	.byte	0x31, 0x00
	.type		$str$23,@object
	.size		$str$23,(__unnamed_1 - $str$23)
$str$23:
        /*0012*/ 	.byte	0x2f, 0x74, 0x6d, 0x70, 0x2f, 0x63, 0x75, 0x74, 0x6c, 0x61, 0x73, 0x73, 0x5f, 0x73, 0x77, 0x65
        /*0022*/ 	.byte	0x65, 0x70, 0x5f, 0x73, 0x72, 0x63, 0x2f, 0x69, 0x6e, 0x63, 0x6c, 0x75, 0x64, 0x65, 0x2f, 0x63
        /*0032*/ 	.byte	0x75, 0x74, 0x6c, 0x61, 0x73, 0x73, 0x2f, 0x67, 0x65, 0x6d, 0x6d, 0x2f, 0x63, 0x6f, 0x6c, 0x6c
        /*0042*/ 	.byte	0x65, 0x63, 0x74, 0x69, 0x76, 0x65, 0x2f, 0x73, 0x6d, 0x39, 0x30, 0x5f, 0x6d, 0x6d, 0x61, 0x5f
        /*0052*/ 	.byte	0x74, 0x6d, 0x61, 0x5f, 0x67, 0x6d, 0x6d, 0x61, 0x5f, 0x73, 0x73, 0x5f, 0x77, 0x61, 0x72, 0x70
        /*0062*/ 	.byte	0x73, 0x70, 0x65, 0x63, 0x69, 0x61, 0x6c, 0x69, 0x7a, 0x65, 0x64, 0x2e, 0x68, 0x70, 0x70, 0x00
	.type		__unnamed_1,@object
	.size		__unnamed_1,(.L_0 - __unnamed_1)
__unnamed_1:
        /*0072*/ 	.byte	0x76, 0x6f, 0x69, 0x64, 0x20, 0x63, 0x75, 0x74, 0x6c, 0x61, 0x73, 0x73, 0x3a, 0x3a, 0x67, 0x65
        /* <DEDUP_REMOVED lines=172> */
        /*0b42*/ 	.byte	0x5d, 0x00
.L_0:


//--------------------- .nv.shared._ZN7cutlass13device_kernelINS_4gemm6kernel13GemmUniversalIN4cute5tupleIJiiiiEEENS1_10collective13CollectiveMmaINS1_34MainloopSm90TmaGmmaWarpSpecializedILi11ENS5_IJNS4_1CILi1EEESB_SB_EEENS1_35KernelTmaWarpSpecializedCooperativeEEENS5_IJNSA_ILi128EEENSA_ILi32EEESF_EEEaNS5_IJlSB_lEEEaSI_NS4_8TiledMMAINS4_8MMA_AtomIJNS4_4SM904GMMA26MMA_64x32x32_S32S8S8_SS_TNEEEENS4_6LayoutINS5_IJNSA_ILi2EEESB_SB_EEENS5_IJSB_NSA_ILi0EEESS_EEEEENS5_IJNS4_10UnderscoreESV_SV_EEEEENS4_13SM90_TMA_LOADENS4_14ComposedLayoutINS4_7SwizzleILi3ELi4ELi3EEENS4_18smem_ptr_flag_bitsILi8EEENSP_INS5_IJNSA_ILi8EEESF_EEENS5_IJSF_SB_EEEEEEEvNS4_8identityESY_S18_vS19_EENS_8epilogue10collective6detail29Sm90TmaWarpSpecializedAdapterINS1C_15DefaultEpilogueIaSI_SI_NS1B_6thread17LinearCombinationIaLi1EiiLNS1G_9ScaleType4KindE0ELNS_15FloatRoundStyleE2EaEENS1_15EpilogueDefaultEEEEEvvEEEEvNT_6ParamsE --------------------------
	.section	.nv.shared._ZN7cutlass13device_kernelINS_4gemm6kernel13GemmUniversalIN4cute5tupleIJiiiiEEENS1_10collective13CollectiveMmaINS1_34MainloopSm90TmaGmmaWarpSpecializedILi11ENS5_IJNS4_1CILi1EEESB_SB_EEENS1_35KernelTmaWarpSpecializedCooperativeEEENS5_IJNSA_ILi128EEENSA_ILi32EEESF_EEEaNS5_IJlSB_lEEEaSI_NS4_8TiledMMAINS4_8MMA_AtomIJNS4_4SM904GMMA26MMA_64x32x32_S32S8S8_SS_TNEEEENS4_6LayoutINS5_IJNSA_ILi2EEESB_SB_EEENS5_IJSB_NSA_ILi0EEESS_EEEEENS5_IJNS4_10UnderscoreESV_SV_EEEEENS4_13SM90_TMA_LOADENS4_14ComposedLayoutINS4_7SwizzleILi3ELi4ELi3EEENS4_18smem_ptr_flag_bitsILi8EEENSP_INS5_IJNSA_ILi8EEESF_EEENS5_IJSF_SB_EEEEEEEvNS4_8identityESY_S18_vS19_EENS_8epilogue10collective6detail29Sm90TmaWarpSpecializedAdapterINS1C_15DefaultEpilogueIaSI_SI_NS1B_6thread17LinearCombinationIaLi1EiiLNS1G_9ScaleType4KindE0ELNS_15FloatRoundStyleE2EaEENS1_15EpilogueDefaultEEEEEvvEEEEvNT_6ParamsE,"aw",@nobits
	.sectionflags	@""
	.align	16
	.zero		1024


//--------------------- .nv.shared.reserved.0     --------------------------
	.section	.nv.shared.reserved.0,"aw",@nobits
	.weak		__nv_reservedSMEM_offset_0_alias
	.size		__nv_reservedSMEM_offset_0_alias, 0, 0
	.other		__nv_reservedSMEM_offset_0_alias,@"STO_CUDA_RESERVED_SHARED STV_DEFAULT"
__nv_reservedSMEM_offset_0_alias:
	.zero		0


//--------------------- .nv.global                --------------------------
	.section	.nv.global,"aw",@nobits
.nv.global:
	.type		_ZN40_INTERNAL_c0297771_4_k_cu_1729a4e4_109734cute1_E,@object
	.size		_ZN40_INTERNAL_c0297771_4_k_cu_1729a4e4_109734cute1_E,(_ZN40_INTERNAL_c0297771_4_k_cu_1729a4e4_109734cuda3std3__45__cpo6cbeginE - _ZN40_INTERNAL_c0297771_4_k_cu_1729a4e4_109734cute1_E)
_ZN40_INTERNAL_c0297771_4_k_cu_1729a4e4_109734cute1_E:
	.zero		1
	.type		_ZN40_INTERNAL_c0297771_4_k_cu_1729a4e4_109734cuda3std3__45__cpo6cbeginE,@object
	.size		_ZN40_INTERNAL_c0297771_4_k_cu_1729a4e4_109734cuda3std3__45__cpo6cbeginE,(_ZN40_INTERNAL_c0297771_4_k_cu_1729a4e4_109734cuda3std3__48in_placeE - _ZN40_INTERNAL_c0297771_4_k_cu_1729a4e4_109734cuda3std3__45__cpo6cbeginE)
_ZN40_INTERNAL_c0297771_4_k_cu_1729a4e4_109734cuda3std3__45__cpo6cbeginE:
	.zero		1
	.type		_ZN40_INTERNAL_c0297771_4_k_cu_1729a4e4_109734cuda3std3__48in_placeE,@object
	.size		_ZN40_INTERNAL_c0297771_4_k_cu_1729a4e4_109734cuda3std3__48in_placeE,(_ZN40_INTERNAL_c0297771_4_k_cu_1729a4e4_109734cuda3std6ranges3__45__cpo9iter_moveE - _ZN40_INTERNAL_c0297771_4_k_cu_1729a4e4_109734cuda3std3__48in_placeE)
_ZN40_INTERNAL_c0297771_4_k_cu_1729a4e4_109734cuda3std3__48in_placeE:
	.zero		1
	.type		_ZN40_INTERNAL_c0297771_4_k_cu_1729a4e4_109734cuda3std6ranges3__45__cpo9iter_moveE,@object
	.size		_ZN40_INTERNAL_c0297771_4_k_cu_1729a4e4_109734cuda3std6ranges3__45__cpo9iter_moveE,(_ZN40_INTERNAL_c0297771_4_k_cu_1729a4e4_109734cuda3std3__45__cpo5beginE - _ZN40_INTERNAL_c0297771_4_k_cu_1729a4e4_109734cuda3std6ranges3__45__cpo9iter_moveE)
_ZN40_INTERNAL_c0297771_4_k_cu_1729a4e4_109734cuda3std6ranges3__45__cpo9iter_moveE:
	.zero		1
	.type		_ZN40_INTERNAL_c0297771_4_k_cu_1729a4e4_109734cuda3std3__45__cpo5beginE,@object
	.size		_ZN40_INTERNAL_c0297771_4_k_cu_1729a4e4_109734cuda3std3__45__cpo5beginE,(_ZN40_INTERNAL_c0297771_4_k_cu_1729a4e4_109734cuda3std3__442_GLOBAL__N__c0297771_4_k_cu_1729a4e4_109736ignoreE - _ZN40_INTERNAL_c0297771_4_k_cu_1729a4e4_109734cuda3std3__45__cpo5beginE)
_ZN40_INTERNAL_c0297771_4_k_cu_1729a4e4_109734cuda3std3__45__cpo5beginE:
	.zero		1
	.type		_ZN40_INTERNAL_c0297771_4_k_cu_1729a4e4_109734cuda3std3__442_GLOBAL__N__c0297771_4_k_cu_1729a4e4_109736ignoreE,@object
	.size		_ZN40_INTERNAL_c0297771_4_k_cu_1729a4e4_109734cuda3std3__442_GLOBAL__N__c0297771_4_k_cu_1729a4e4_109736ignoreE,(_ZN40_INTERNAL_c0297771_4_k_cu_1729a4e4_109734cute7productE - _ZN40_INTERNAL_c0297771_4_k_cu_1729a4e4_109734cuda3std3__442_GLOBAL__N__c0297771_4_k_cu_1729a4e4_109736ignoreE)
_ZN40_INTERNAL_c0297771_4_k_cu_1729a4e4_109734cuda3std3__442_GLOBAL__N__c0297771_4_k_cu_1729a4e4_109736ignoreE:
	.zero		1
	.type		_ZN40_INTERNAL_c0297771_4_k_cu_1729a4e4_109734cute7productE,@object
	.size		_ZN40_INTERNAL_c0297771_4_k_cu_1729a4e4_109734cute7productE,(_ZN40_INTERNAL_c0297771_4_k_cu_1729a4e4_109734cuda3std3__45__cpo3endE - _ZN40_INTERNAL_c0297771_4_k_cu_1729a4e4_109734cute7productE)
_ZN40_INTERNAL_c0297771_4_k_cu_1729a4e4_109734cute7productE:
	.zero		1
	.type		_ZN40_INTERNAL_c0297771_4_k_cu_1729a4e4_109734cuda3std3__45__cpo3endE,@object
	.size		_ZN40_INTERNAL_c0297771_4_k_cu_1729a4e4_109734cuda3std3__45__cpo3endE,(_ZN40_INTERNAL_c0297771_4_k_cu_1729a4e4_109734cuda3std3__419piecewise_constructE - _ZN40_INTERNAL_c0297771_4_k_cu_1729a4e4_109734cuda3std3__45__cpo3endE)
_ZN40_INTERNAL_c0297771_4_k_cu_1729a4e4_109734cuda3std3__45__cpo3endE:
	.zero		1
	.type		_ZN40_INTERNAL_c0297771_4_k_cu_1729a4e4_109734cuda3std3__419piecewise_constructE,@object
	.size		_ZN40_INTERNAL_c0297771_4_k_cu_1729a4e4_109734cuda3std3__419piecewise_constructE,(_ZN40_INTERNAL_c0297771_4_k_cu_1729a4e4_109734cuda3std3__45__cpo4cendE - _ZN40_INTERNAL_c0297771_4_k_cu_1729a4e4_109734cuda3std3__419piecewise_constructE)
_ZN40_INTERNAL_c0297771_4_k_cu_1729a4e4_109734cuda3std3__419piecewise_constructE:
	.zero		1
	.type		_ZN40_INTERNAL_c0297771_4_k_cu_1729a4e4_109734cuda3std3__45__cpo4cendE,@object
	.size		_ZN40_INTERNAL_c0297771_4_k_cu_1729a4e4_109734cuda3std3__45__cpo4cendE,(_ZN40_INTERNAL_c0297771_4_k_cu_1729a4e4_109734cuda3std6ranges3__45__cpo4swapE - _ZN40_INTERNAL_c0297771_4_k_cu_1729a4e4_109734cuda3std3__45__cpo4cendE)
_ZN40_INTERNAL_c0297771_4_k_cu_1729a4e4_109734cuda3std3__45__cpo4cendE:
	.zero		1
	.type		_ZN40_INTERNAL_c0297771_4_k_cu_1729a4e4_109734cuda3std6ranges3__45__cpo4swapE,@object
	.size		_ZN40_INTERNAL_c0297771_4_k_cu_1729a4e4_109734cuda3std6ranges3__45__cpo4swapE,(.L_8 - _ZN40_INTERNAL_c0297771_4_k_cu_1729a4e4_109734cuda3std6ranges3__45__cpo4swapE)
_ZN40_INTERNAL_c0297771_4_k_cu_1729a4e4_109734cuda3std6ranges3__45__cpo4swapE:
	.zero		1
.L_8:


//--------------------- .nv.constant0._ZN7cutlass13device_kernelINS_4gemm6kernel13GemmUniversalIN4cute5tupleIJiiiiEEENS1_10collective13CollectiveMmaINS1_34MainloopSm90TmaGmmaWarpSpecializedILi11ENS5_IJNS4_1CILi1EEESB_SB_EEENS1_35KernelTmaWarpSpecializedCooperativeEEENS5_IJNSA_ILi128EEENSA_ILi32EEESF_EEEaNS5_IJlSB_lEEEaSI_NS4_8TiledMMAINS4_8MMA_AtomIJNS4_4SM904GMMA26MMA_64x32x32_S32S8S8_SS_TNEEEENS4_6LayoutINS5_IJNSA_ILi2EEESB_SB_EEENS5_IJSB_NSA_ILi0EEESS_EEEEENS5_IJNS4_10UnderscoreESV_SV_EEEEENS4_13SM90_TMA_LOADENS4_14ComposedLayoutINS4_7SwizzleILi3ELi4ELi3EEENS4_18smem_ptr_flag_bitsILi8EEENSP_INS5_IJNSA_ILi8EEESF_EEENS5_IJSF_SB_EEEEEEEvNS4_8identityESY_S18_vS19_EENS_8epilogue10collective6detail29Sm90TmaWarpSpecializedAdapterINS1C_15DefaultEpilogueIaSI_SI_NS1B_6thread17LinearCombinationIaLi1EiiLNS1G_9ScaleType4KindE0ELNS_15FloatRoundStyleE2EaEENS1_15EpilogueDefaultEEEEEvvEEEEvNT_6ParamsE --------------------------
	.section	.nv.constant0._ZN7cutlass13device_kernelINS_4gemm6kernel13GemmUniversalIN4cute5tupleIJiiiiEEENS1_10collective13CollectiveMmaINS1_34MainloopSm90TmaGmmaWarpSpecializedILi11ENS5_IJNS4_1CILi1EEESB_SB_EEENS1_35KernelTmaWarpSpecializedCooperativeEEENS5_IJNSA_ILi128EEENSA_ILi32EEESF_EEEaNS5_IJlSB_lEEEaSI_NS4_8TiledMMAINS4_8MMA_AtomIJNS4_4SM904GMMA26MMA_64x32x32_S32S8S8_SS_TNEEEENS4_6LayoutINS5_IJNSA_ILi2EEESB_SB_EEENS5_IJSB_NSA_ILi0EEESS_EEEEENS5_IJNS4_10UnderscoreESV_SV_EEEEENS4_13SM90_TMA_LOADENS4_14ComposedLayoutINS4_7SwizzleILi3ELi4ELi3EEENS4_18smem_ptr_flag_bitsILi8EEENSP_INS5_IJNSA_ILi8EEESF_EEENS5_IJSF_SB_EEEEEEEvNS4_8identityESY_S18_vS19_EENS_8epilogue10collective6detail29Sm90TmaWarpSpecializedAdapterINS1C_15DefaultEpilogueIaSI_SI_NS1B_6thread17LinearCombinationIaLi1EiiLNS1G_9ScaleType4KindE0ELNS_15FloatRoundStyleE2EaEENS1_15EpilogueDefaultEEEEEvvEEEEvNT_6ParamsE,"a",@progbits
	.sectionflags	@""
	.align	4
.nv.constant0._ZN7cutlass13device_kernelINS_4gemm6kernel13GemmUniversalIN4cute5tupleIJiiiiEEENS1_10collective13CollectiveMmaINS1_34MainloopSm90TmaGmmaWarpSpecializedILi11ENS5_IJNS4_1CILi1EEESB_SB_EEENS1_35KernelTmaWarpSpecializedCooperativeEEENS5_IJNSA_ILi128EEENSA_ILi32EEESF_EEEaNS5_IJlSB_lEEEaSI_NS4_8TiledMMAINS4_8MMA_AtomIJNS4_4SM904GMMA26MMA_64x32x32_S32S8S8_SS_TNEEEENS4_6LayoutINS5_IJNSA_ILi2EEESB_SB_EEENS5_IJSB_NSA_ILi0EEESS_EEEEENS5_IJNS4_10UnderscoreESV_SV_EEEEENS4_13SM90_TMA_LOADENS4_14ComposedLayoutINS4_7SwizzleILi3ELi4ELi3EEENS4_18smem_ptr_flag_bitsILi8EEENSP_INS5_IJNSA_ILi8EEESF_EEENS5_IJSF_SB_EEEEEEEvNS4_8identityESY_S18_vS19_EENS_8epilogue10collective6detail29Sm90TmaWarpSpecializedAdapterINS1C_15DefaultEpilogueIaSI_SI_NS1B_6thread17LinearCombinationIaLi1EiiLNS1G_9ScaleType4KindE0ELNS_15FloatRoundStyleE2EaEENS1_15EpilogueDefaultEEEEEvvEEEEvNT_6ParamsE:
	.zero		1664


//--------------------- SYMBOLS --------------------------

	.type		.nv.reservedSmem.offset0,@object
	.size		.nv.reservedSmem.offset0,0x4
	.type		__assertfail,@function
